def matmul_kernel(
    a_ptr,
    b_ptr,
    c_ptr,
    M,
    N,
    K,
    stride_am,
    stride_ak,
    stride_bk,
    stride_bn,
    stride_cm,
    stride_cn,
    BLOCK_M: tl.constexpr,
    BLOCK_N: tl.constexpr,
    BLOCK_K: tl.constexpr,
    GROUP_M: tl.constexpr,
):
    pid = tl.program_id(axis=0)
    num_pid_m = tl.cdiv(M, BLOCK_M)
    num_pid_n = tl.cdiv(N, BLOCK_N)
    num_pid_in_group = GROUP_M * num_pid_n
    group_id = pid // num_pid_in_group
    first_pid_m = group_id * GROUP_M
    group_size_m = min(num_pid_m - first_pid_m, GROUP_M)
    pid_m = first_pid_m + ((pid % num_pid_in_group) % group_size_m)
    pid_n = (pid % num_pid_in_group) // group_size_m

    offs_am = (pid_m * BLOCK_M + tl.arange(0, BLOCK_M)) % M
    offs_bn = (pid_n * BLOCK_N + tl.arange(0, BLOCK_N)) % N
    offs_k = tl.arange(0, BLOCK_K)
    a_ptrs = a_ptr + offs_am[:, None] * stride_am + offs_k[None, :] * stride_ak
    b_ptrs = b_ptr + offs_k[:, None] * stride_bk + offs_bn[None, :] * stride_bn

    acc = tl.zeros((BLOCK_M, BLOCK_N), dtype=tl.float32)
    for kk in range(0, tl.cdiv(K, BLOCK_K)):
        a = tl.load(a_ptrs, mask=offs_k[None, :] < K - kk * BLOCK_K, other=0.0)
        b = tl.load(b_ptrs, mask=offs_k[:, None] < K - kk * BLOCK_K, other=0.0)
        acc = tl.dot(a, b, acc)
        a_ptrs += BLOCK_K * stride_ak
        b_ptrs += BLOCK_K * stride_bk

    c = acc.to(c_ptr.dtype.element_ty)
    offs_cm = pid_m * BLOCK_M + tl.arange(0, BLOCK_M)
    offs_cn = pid_n * BLOCK_N + tl.arange(0, BLOCK_N)
    c_ptrs = c_ptr + offs_cm[:, None] * stride_cm + offs_cn[None, :] * stride_cn
    mask = (offs_cm[:, None] < M) & (offs_cn[None, :] < N)
    tl.store(c_ptrs, c, mask=mask)

# config = {"BLOCK_K": 64, "BLOCK_M": 64, "BLOCK_N": 16, "GROUP_M": 8, "arch": "sm_100", "dtype": "fp8e4m3", "num_ctas": 1, "num_stages": 2, "num_warps": 2}
# arch = sm_100


// ===== COMPILED SASS (sm_100a) =====

	.target	sm_100a

	.elftype	@"ET_EXEC"


//--------------------- .note.nv.tkinfo           --------------------------
	.section	.note.nv.tkinfo,"",@"SHT_NOTE"
	.sectionflags	@"SHF_NOTE_NV_TKINFO"
	.tkinfo
        /*0018*/ 	.word	0x00000081
        /*0030*/ 	.string	""
        /*0030*/ 	.string	"ptxas-blackwell"
        /*0030*/ 	.string	"Cuda compilation tools, release 12.9, V12.9.86"
        /*0030*/ 	.string	"Build cuda_12.9.r12.9/compiler.36037853_0"
        /*0030*/ 	.string	"-v  -suppress-debug-info  -lineinfo  -arch sm_100a "



//--------------------- .note.nv.cuver            --------------------------
	.section	.note.nv.cuver,"",@"SHT_NOTE"
	.sectionflags	@"SHF_NOTE_NV_CUVER"
        /*0018*/ 	.short	0x0001
        /*001a*/ 	.short	0x0064
        /*001c*/ 	.short	0x0001
        /*001e*/ 	.short	0x0000
        /*0020*/ 	.short	0x0001
        /*0022*/ 	.short	0x0000


//--------------------- .nv.info                  --------------------------
	.section	.nv.info,"",@"SHT_CUDA_INFO"
	.align	4


	//----- nvinfo : EIATTR_REGCOUNT
	.align		4
        /*0000*/ 	.byte	0x04, 0x2f
        /*0002*/ 	.short	(.L_1 - .L_0)
	.align		4
.L_0:
        /*0004*/ 	.word	index@(matmul_kernel)
        /*0008*/ 	.word	0x000000a7


	//----- nvinfo : EIATTR_FRAME_SIZE
	.align		4
.L_1:
        /*000c*/ 	.byte	0x04, 0x11
        /*000e*/ 	.short	(.L_3 - .L_2)
	.align		4
.L_2:
        /*0010*/ 	.word	index@(matmul_kernel)
        /*0014*/ 	.word	0x00000000


	//----- nvinfo : EIATTR_MIN_STACK_SIZE
	.align		4
.L_3:
        /*0018*/ 	.byte	0x04, 0x12
        /*001a*/ 	.short	(.L_5 - .L_4)
	.align		4
.L_4:
        /*001c*/ 	.word	index@(matmul_kernel)
        /*0020*/ 	.word	0x00000000
.L_5:


//--------------------- .nv.info.matmul_kernel    --------------------------
	.section	.nv.info.matmul_kernel,"",@"SHT_CUDA_INFO"
	.sectionflags	@""
	.align	4


	//----- nvinfo : EIATTR_CUDA_API_VERSION
	.align		4
        /*0000*/ 	.byte	0x04, 0x37
        /*0002*/ 	.short	(.L_7 - .L_6)
.L_6:
        /*0004*/ 	.word	0x00000081


	//----- nvinfo : EIATTR_KPARAM_INFO
	.align		4
.L_7:
        /*0008*/ 	.byte	0x04, 0x17
        /*000a*/ 	.short	(.L_9 - .L_8)
.L_8:
        /*000c*/ 	.word	0x00000000
        /*0010*/ 	.short	0x000d
        /*0012*/ 	.short	0x0048
        /*0014*/ 	.byte	0x00, 0xf4, 0x21, 0x00


	//----- nvinfo : EIATTR_KPARAM_INFO
	.align		4
.L_9:
        /*0018*/ 	.byte	0x04, 0x17
        /*001a*/ 	.short	(.L_11 - .L_10)
.L_10:
        /*001c*/ 	.word	0x00000000
        /*0020*/ 	.short	0x000c
        /*0022*/ 	.short	0x0040
        /*0024*/ 	.byte	0x00, 0xf4, 0x21, 0x00


	//----- nvinfo : EIATTR_KPARAM_INFO
	.align		4
.L_11:
        /*0028*/ 	.byte	0x04, 0x17
        /*002a*/ 	.short	(.L_13 - .L_12)
.L_12:
        /*002c*/ 	.word	0x00000000
        /*0030*/ 	.short	0x000b
        /*0032*/ 	.short	0x0038
        /*0034*/ 	.byte	0x00, 0xf0, 0x11, 0x00


	//----- nvinfo : EIATTR_KPARAM_INFO
	.align		4
.L_13:
        /*0038*/ 	.byte	0x04, 0x17
        /*003a*/ 	.short	(.L_15 - .L_14)
.L_14:
        /*003c*/ 	.word	0x00000000
        /*0040*/ 	.short	0x000a
        /*0042*/ 	.short	0x0034
        /*0044*/ 	.byte	0x00, 0xf0, 0x11, 0x00


	//----- nvinfo : EIATTR_KPARAM_INFO
	.align		4
.L_15:
        /*0048*/ 	.byte	0x04, 0x17
        /*004a*/ 	.short	(.L_17 - .L_16)
.L_16:
        /*004c*/ 	.word	0x00000000
        /*0050*/ 	.short	0x0009
        /*0052*/ 	.short	0x0030
        /*0054*/ 	.byte	0x00, 0xf0, 0x11, 0x00


	//----- nvinfo : EIATTR_KPARAM_INFO
	.align		4
.L_17:
        /*0058*/ 	.byte	0x04, 0x17
        /*005a*/ 	.short	(.L_19 - .L_18)
.L_18:
        /*005c*/ 	.word	0x00000000
        /*0060*/ 	.short	0x0008
        /*0062*/ 	.short	0x002c
        /*0064*/ 	.byte	0x00, 0xf0, 0x11, 0x00


	//----- nvinfo : EIATTR_KPARAM_INFO
	.align		4
.L_19:
        /*0068*/ 	.byte	0x04, 0x17
        /*006a*/ 	.short	(.L_21 - .L_20)
.L_20:
        /*006c*/ 	.word	0x00000000
        /*0070*/ 	.short	0x0007
        /*0072*/ 	.short	0x0028
        /*0074*/ 	.byte	0x00, 0xf0, 0x11, 0x00


	//----- nvinfo : EIATTR_KPARAM_INFO
	.align		4
.L_21:
        /*0078*/ 	.byte	0x04, 0x17
        /*007a*/ 	.short	(.L_23 - .L_22)
.L_22:
        /*007c*/ 	.word	0x00000000
        /*0080*/ 	.short	0x0006
        /*0082*/ 	.short	0x0024
        /*0084*/ 	.byte	0x00, 0xf0, 0x11, 0x00


	//----- nvinfo : EIATTR_KPARAM_INFO
	.align		4
.L_23:
        /*0088*/ 	.byte	0x04, 0x17
        /*008a*/ 	.short	(.L_25 - .L_24)
.L_24:
        /*008c*/ 	.word	0x00000000
        /*0090*/ 	.short	0x0005
        /*0092*/ 	.short	0x0020
        /*0094*/ 	.byte	0x00, 0xf0, 0x11, 0x00


	//----- nvinfo : EIATTR_KPARAM_INFO
	.align		4
.L_25:
        /*0098*/ 	.byte	0x04, 0x17
        /*009a*/ 	.short	(.L_27 - .L_26)
.L_26:
        /*009c*/ 	.word	0x00000000
        /*00a0*/ 	.short	0x0004
        /*00a2*/ 	.short	0x001c
        /*00a4*/ 	.byte	0x00, 0xf0, 0x11, 0x00


	//----- nvinfo : EIATTR_KPARAM_INFO
	.align		4
.L_27:
        /*00a8*/ 	.byte	0x04, 0x17
        /*00aa*/ 	.short	(.L_29 - .L_28)
.L_28:
        /*00ac*/ 	.word	0x00000000
        /*00b0*/ 	.short	0x0003
        /*00b2*/ 	.short	0x0018
        /*00b4*/ 	.byte	0x00, 0xf0, 0x11, 0x00


	//----- nvinfo : EIATTR_KPARAM_INFO
	.align		4
.L_29:
        /*00b8*/ 	.byte	0x04, 0x17
        /*00ba*/ 	.short	(.L_31 - .L_30)
.L_30:
        /*00bc*/ 	.word	0x00000000
        /*00c0*/ 	.short	0x0002
        /*00c2*/ 	.short	0x0010
        /*00c4*/ 	.byte	0x00, 0xf4, 0x21, 0x00


	//----- nvinfo : EIATTR_KPARAM_INFO
	.align		4
.L_31:
        /*00c8*/ 	.byte	0x04, 0x17
        /*00ca*/ 	.short	(.L_33 - .L_32)
.L_32:
        /*00cc*/ 	.word	0x00000000
        /*00d0*/ 	.short	0x0001
        /*00d2*/ 	.short	0x0008
        /*00d4*/ 	.byte	0x00, 0xf4, 0x21, 0x00


	//----- nvinfo : EIATTR_KPARAM_INFO
	.align		4
.L_33:
        /*00d8*/ 	.byte	0x04, 0x17
        /*00da*/ 	.short	(.L_35 - .L_34)
.L_34:
        /*00dc*/ 	.word	0x00000000
        /*00e0*/ 	.short	0x0000
        /*00e2*/ 	.short	0x0000
        /*00e4*/ 	.byte	0x00, 0xf4, 0x21, 0x00


	//----- nvinfo : EIATTR_SPARSE_MMA_MASK
	.align		4
.L_35:
        /*00e8*/ 	.byte	0x03, 0x50
        /*00ea*/ 	.short	0x0000


	//----- nvinfo : EIATTR_MAXREG_COUNT
	.align		4
        /*00ec*/ 	.byte	0x03, 0x1b
        /*00ee*/ 	.short	0x00ff


	//----- nvinfo : EIATTR_NUM_BARRIERS
	.align		4
        /*00f0*/ 	.byte	0x02, 0x4c
        /*00f2*/ 	.byte	0x01
	.zero		1


	//----- nvinfo : EIATTR_VRC_CTA_INIT_COUNT
	.align		4
        /*00f4*/ 	.byte	0x02, 0x4a
	.zero		1
	.zero		1


	//----- nvinfo : EIATTR_EXIT_INSTR_OFFSETS
	.align		4
        /*00f8*/ 	.byte	0x04, 0x1c
        /*00fa*/ 	.short	(.L_37 - .L_36)


	//   ....[0]....
.L_36:
        /*00fc*/ 	.word	0x00005450


	//   ....[1]....
        /*0100*/ 	.word	0x00005470


	//----- nvinfo : EIATTR_REQNTID
	.align		4
.L_37:
        /*0104*/ 	.byte	0x04, 0x10
        /*0106*/ 	.short	(.L_39 - .L_38)
.L_38:
        /*0108*/ 	.word	0x00000040
        /*010c*/ 	.word	0x00000001
        /*0110*/ 	.word	0x00000001


	//----- nvinfo : EIATTR_CBANK_PARAM_SIZE
	.align		4
.L_39:
        /*0114*/ 	.byte	0x03, 0x19
        /*0116*/ 	.short	0x0050


	//----- nvinfo : EIATTR_PARAM_CBANK
	.align		4
        /*0118*/ 	.byte	0x04, 0x0a
        /*011a*/ 	.short	(.L_41 - .L_40)
	.align		4
.L_40:
        /*011c*/ 	.word	index@(.nv.constant0.matmul_kernel)
        /*0120*/ 	.short	0x0380
        /*0122*/ 	.short	0x0050


	//----- nvinfo : EIATTR_SW_WAR
	.align		4
.L_41:
        /*0124*/ 	.byte	0x04, 0x36
        /*0126*/ 	.short	(.L_43 - .L_42)
.L_42:
        /*0128*/ 	.word	0x00000008
.L_43:


//--------------------- .nv.compat                --------------------------
	.section	.nv.compat,"",@"SHT_CUDA_COMPAT_INFO"
	.align	4
        /*0000*/ 	.byte	0x02, 0x02, 0x02, 0x00, 0x02, 0x05, 0x05, 0x00, 0x02, 0x03, 0x00, 0x00, 0x02, 0x06, 0x01, 0x00


//--------------------- .nv.callgraph             --------------------------
	.section	.nv.callgraph,"",@"SHT_CUDA_CALLGRAPH"
	.align	4
	.sectionentsize	8
	.align		4
        /*0000*/ 	.word	0x00000000
	.align		4
        /*0004*/ 	.word	0xffffffff
	.align		4
        /*0008*/ 	.word	0x00000000
	.align		4
        /*000c*/ 	.word	0xfffffffe
	.align		4
        /*0010*/ 	.word	0x00000000
	.align		4
        /*0014*/ 	.word	0xfffffffd
	.align		4
        /*0018*/ 	.word	0x00000000
	.align		4
        /*001c*/ 	.word	0xfffffffc


//--------------------- .text.matmul_kernel       --------------------------
	.section	.text.matmul_kernel,"ax",@progbits
	.align	128
        .global         matmul_kernel
        .type           matmul_kernel,@function
        .size           matmul_kernel,(.L_x_4 - matmul_kernel)
        .other          matmul_kernel,@"STO_CUDA_ENTRY STV_DEFAULT"
matmul_kernel:
.text.matmul_kernel:
[----:B------:R-:W0:Y:S08]  /*0000*/  LDC R1, c[0x0][0x37c] ;  /* 0x0000df00ff017b82 */ /* 0x000e300000000800 */
[----:B------:R-:W1:Y:S01]  /*0010*/  LDC.64 R22, c[0x0][0x398] ;  /* 0x0000e600ff167b82 */ /* 0x000e620000000a00 */
[----:B------:R-:W2:Y:S01]  /*0020*/  S2R R5, SR_CTAID.X ;  /* 0x0000000000057919 */ /* 0x000ea20000002500 */
[----:B------:R-:W3:Y:S01]  /*0030*/  LDCU UR4, c[0x0][0x3a0] ;  /* 0x00007400ff0477ac */ /* 0x000ee20008000800 */
[----:B------:R-:W4:Y:S05]  /*0040*/  LDCU UR7, c[0x0][0x3a0] ;  /* 0x00007400ff0777ac */ /* 0x000f2a0008000800 */
[----:B------:R-:W5:Y:S01]  /*0050*/  S2UR UR6, SR_CgaCtaId ;  /* 0x00000000000679c3 */ /* 0x000f620000008800 */
[----:B------:R-:W-:Y:S01]  /*0060*/  UMOV UR5, 0x400 ;  /* 0x0000040000057882 */ /* 0x000fe20000000000 */
[----:B------:R-:W0:Y:S01]  /*0070*/  LDCU.64 UR8, c[0x0][0x358] ;  /* 0x00006b00ff0877ac */ /* 0x000e220008000a00 */
[----:B---3--:R-:W-:Y:S01]  /*0080*/  UIADD3 UR4, UPT, UPT, UR4, 0x3f, URZ ;  /* 0x0000003f04047890 */ /* 0x008fe2000fffe0ff */
[----:B-1----:R-:W-:-:S03]  /*0090*/  VIADD R0, R23, 0xf ;  /* 0x0000000f17007836 */ /* 0x002fc60000000000 */
[----:B------:R-:W-:Y:S01]  /*00a0*/  UISETP.GT.AND UP0, UPT, UR4, 0x3f, UPT ;  /* 0x0000003f0400788c */ /* 0x000fe2000bf04270 */
[----:B----4-:R-:W-:Y:S01]  /*00b0*/  IMAD.U32 R18, RZ, RZ, UR7 ;  /* 0x00000007ff127e24 */ /* 0x010fe2000f8e00ff */
[----:B------:R-:W-:Y:S01]  /*00c0*/  SHF.R.S32.HI R3, RZ, 0x1f, R0 ;  /* 0x0000001fff037819 */ /* 0x000fe20000011400 */
[----:B-----5:R-:W-:-:S03]  /*00d0*/  ULEA UR5, UR6, UR5, 0x18 ;  /* 0x0000000506057291 */ /* 0x020fc6000f8ec0ff */
[----:B------:R-:W-:Y:S02]  /*00e0*/  LEA.HI R3, R3, R0, RZ, 0x4 ;  /* 0x0000000003037211 */ /* 0x000fe400078f20ff */
[----:B--2---:R-:W-:Y:S02]  /*00f0*/  IABS R8, R5 ;  /* 0x0000000500087213 */ /* 0x004fe40000000000 */
[----:B------:R-:W-:-:S05]  /*0100*/  SHF.R.S32.HI R3, RZ, 0x4, R3 ;  /* 0x00000004ff037819 */ /* 0x000fca0000011403 */
[----:B------:R-:W-:-:S05]  /*0110*/  IMAD.SHL.U32 R4, R3, 0x8, RZ ;  /* 0x0000000803047824 */ /* 0x000fca00078e00ff */
[-C--:B------:R-:W-:Y:S02]  /*0120*/  IABS R7, R4.reuse ;  /* 0x0000000400077213 */ /* 0x080fe40000000000 */
[----:B------:R-:W-:Y:S02]  /*0130*/  IABS R10, R4 ;  /* 0x00000004000a7213 */ /* 0x000fe40000000000 */
[----:B------:R-:W1:Y:S08]  /*0140*/  I2F.RP R0, R7 ;  /* 0x0000000700007306 */ /* 0x000e700000209400 */
[----:B-1----:R-:W1:Y:S02]  /*0150*/  MUFU.RCP R0, R0 ;  /* 0x0000000000007308 */ /* 0x002e640000001000 */
[----:B-1----:R-:W-:-:S02]  /*0160*/  VIADD R2, R0, 0xffffffe ;  /* 0x0ffffffe00027836 */ /* 0x002fc40000000000 */
[----:B------:R-:W-:-:S04]  /*0170*/  IMAD.MOV R0, RZ, RZ, -R10 ;  /* 0x000000ffff007224 */ /* 0x000fc800078e0a0a */
[----:B------:R1:W2:Y:S02]  /*0180*/  F2I.FTZ.U32.TRUNC.NTZ R3, R2 ;  /* 0x0000000200037305 */ /* 0x0002a4000021f000 */
[----:B-1----:R-:W-:Y:S02]  /*0190*/  IMAD.MOV.U32 R2, RZ, RZ, RZ ;  /* 0x000000ffff027224 */ /* 0x002fe400078e00ff */
[----:B--2---:R-:W-:-:S04]  /*01a0*/  IMAD.MOV R6, RZ, RZ, -R3 ;  /* 0x000000ffff067224 */ /* 0x004fc800078e0a03 */
[----:B------:R-:W-:Y:S02]  /*01b0*/  IMAD R9, R6, R7, RZ ;  /* 0x0000000706097224 */ /* 0x000fe400078e02ff */
[----:B------:R-:W-:Y:S02]  /*01c0*/  IMAD.MOV.U32 R6, RZ, RZ, R8 ;  /* 0x000000ffff067224 */ /* 0x000fe400078e0008 */
[----:B------:R-:W-:-:S06]  /*01d0*/  IMAD.HI.U32 R3, R3, R9, R2 ;  /* 0x0000000903037227 */ /* 0x000fcc00078e0002 */
[----:B------:R-:W-:-:S04]  /*01e0*/  IMAD.HI.U32 R3, R3, R6, RZ ;  /* 0x0000000603037227 */ /* 0x000fc800078e00ff */
[----:B------:R-:W-:-:S05]  /*01f0*/  IMAD R0, R3, R0, R6 ;  /* 0x0000000003007224 */ /* 0x000fca00078e0206 */
[----:B------:R-:W-:-:S13]  /*0200*/  ISETP.GT.U32.AND P1, PT, R7, R0, PT ;  /* 0x000000000700720c */ /* 0x000fda0003f24070 */
[----:B------:R-:W-:Y:S02]  /*0210*/  @!P1 IMAD.IADD R0, R0, 0x1, -R7 ;  /* 0x0000000100009824 */ /* 0x000fe400078e0a07 */
[----:B------:R-:W-:Y:S01]  /*0220*/  @!P1 VIADD R3, R3, 0x1 ;  /* 0x0000000103039836 */ /* 0x000fe20000000000 */
[----:B------:R-:W-:Y:S02]  /*0230*/  ISETP.NE.AND P1, PT, R4, RZ, PT ;  /* 0x000000ff0400720c */ /* 0x000fe40003f25270 */
[----:B------:R-:W-:Y:S02]  /*0240*/  ISETP.GE.U32.AND P0, PT, R0, R7, PT ;  /* 0x000000070000720c */ /* 0x000fe40003f06070 */
[----:B------:R-:W-:-:S04]  /*0250*/  LOP3.LUT R0, R5, R4, RZ, 0x3c, !PT ;  /* 0x0000000405007212 */ /* 0x000fc800078e3cff */
[----:B------:R-:W-:Y:S01]  /*0260*/  ISETP.GE.AND P2, PT, R0, RZ, PT ;  /* 0x000000ff0000720c */ /* 0x000fe20003f46270 */
[----:B------:R-:W-:-:S06]  /*0270*/  VIADD R0, R22, 0x3f ;  /* 0x0000003f16007836 */ /* 0x000fcc0000000000 */
[----:B------:R-:W-:-:S04]  /*0280*/  @P0 VIADD R3, R3, 0x1 ;  /* 0x0000000103030836 */ /* 0x000fc80000000000 */
[----:B------:R-:W-:Y:S01]  /*0290*/  IMAD.MOV.U32 R2, RZ, RZ, R3 ;  /* 0x000000ffff027224 */ /* 0x000fe200078e0003 */
[----:B------:R-:W-:-:S03]  /*02a0*/  SHF.R.S32.HI R3, RZ, 0x1f, R0 ;  /* 0x0000001fff037819 */ /* 0x000fc60000011400 */
[----:B------:R-:W-:Y:S01]  /*02b0*/  @!P2 IMAD.MOV R2, RZ, RZ, -R2 ;  /* 0x000000ffff02a224 */ /* 0x000fe200078e0a02 */
[----:B------:R-:W-:Y:S02]  /*02c0*/  @!P1 LOP3.LUT R2, RZ, R4, RZ, 0x33, !PT ;  /* 0x00000004ff029212 */ /* 0x000fe400078e33ff */
[----:B------:R-:W-:-:S03]  /*02d0*/  LEA.HI R3, R3, R0, RZ, 0x6 ;  /* 0x0000000003037211 */ /* 0x000fc600078f30ff */
[----:B------:R-:W-:Y:S02]  /*02e0*/  IMAD.SHL.U32 R6, R2, 0x8, RZ ;  /* 0x0000000802067824 */ /* 0x000fe400078e00ff */
[----:B------:R-:W-:-:S03]  /*02f0*/  IMAD.MOV R2, RZ, RZ, -R2 ;  /* 0x000000ffff027224 */ /* 0x000fc600078e0a02 */
[----:B------:R-:W-:Y:S01]  /*0300*/  LEA.HI.SX32 R3, R3, -R6, 0x1a ;  /* 0x8000000603037211 */ /* 0x000fe200078fd2ff */
[----:B------:R-:W-:-:S03]  /*0310*/  IMAD R11, R4, R2, R5 ;  /* 0x00000002040b7224 */ /* 0x000fc600078e0205 */
[----:B------:R-:W-:-:S04]  /*0320*/  VIMNMX R8, PT, PT, R3, 0x8, PT ;  /* 0x0000000803087848 */ /* 0x000fc80003fe0100 */
[-C--:B------:R-:W-:Y:S02]  /*0330*/  IABS R7, R8.reuse ;  /* 0x0000000800077213 */ /* 0x080fe40000000000 */
[----:B------:R-:W-:Y:S02]  /*0340*/  IABS R4, R8 ;  /* 0x0000000800047213 */ /* 0x000fe40000000000 */
[----:B------:R-:W1:Y:S08]  /*0350*/  I2F.RP R0, R7 ;  /* 0x0000000700007306 */ /* 0x000e700000209400 */
[----:B-1----:R-:W1:Y:S02]  /*0360*/  MUFU.RCP R0, R0 ;  /* 0x0000000000007308 */ /* 0x002e640000001000 */
[----:B-1----:R-:W-:-:S02]  /*0370*/  VIADD R3, R0, 0xffffffe ;  /* 0x0ffffffe00037836 */ /* 0x002fc40000000000 */
[----:B------:R-:W-:-:S04]  /*0380*/  IMAD.MOV R0, RZ, RZ, -R4 ;  /* 0x000000ffff007224 */ /* 0x000fc800078e0a04 */
[----:B------:R-:W1:Y:S02]  /*0390*/  F2I.FTZ.U32.TRUNC.NTZ R3, R3 ;  /* 0x0000000300037305 */ /* 0x000e64000021f000 */
[----:B-1----:R-:W-:-:S04]  /*03a0*/  IMAD.MOV R9, RZ, RZ, -R3 ;  /* 0x000000ffff097224 */ /* 0x002fc800078e0a03 */
[----:B------:R-:W-:Y:S01]  /*03b0*/  IMAD.MOV.U32 R2, RZ, RZ, R9 ;  /* 0x000000ffff027224 */ /* 0x000fe200078e0009 */
[----:B------:R-:W-:-:S03]  /*03c0*/  IABS R9, R11 ;  /* 0x0000000b00097213 */ /* 0x000fc60000000000 */
[----:B------:R-:W-:Y:S02]  /*03d0*/  IMAD R5, R2, R7, RZ ;  /* 0x0000000702057224 */ /* 0x000fe400078e02ff */
[----:B------:R-:W-:-:S04]  /*03e0*/  IMAD.MOV.U32 R2, RZ, RZ, RZ ;  /* 0x000000ffff027224 */ /* 0x000fc800078e00ff */
        /* <DEDUP_REMOVED lines=9> */
[----:B------:R-:W-:Y:S02]  /*0480*/  ISETP.GE.AND P2, PT, R0, RZ, PT ;  /* 0x000000ff0000720c */ /* 0x000fe40003f46270 */
[----:B------:R-:W1:Y:S05]  /*0490*/  S2R R0, SR_TID.X ;  /* 0x0000000000007919 */ /* 0x000e6a0000002100 */
[----:B------:R-:W-:-:S06]  /*04a0*/  @P0 VIADD R2, R2, 0x1 ;  /* 0x0000000102020836 */ /* 0x000fcc0000000000 */
[----:B------:R-:W-:Y:S01]  /*04b0*/  @!P2 IMAD.MOV R2, RZ, RZ, -R2 ;  /* 0x000000ffff02a224 */ /* 0x000fe200078e0a02 */
[----:B------:R-:W-:-:S05]  /*04c0*/  @!P1 LOP3.LUT R2, RZ, R8, RZ, 0x33, !PT ;  /* 0x00000008ff029212 */ /* 0x000fca00078e33ff */
[----:B------:R-:W-:Y:S02]  /*04d0*/  IMAD.MOV R3, RZ, RZ, -R2 ;  /* 0x000000ffff037224 */ /* 0x000fe400078e0a02 */
[----:B------:R-:W-:Y:S02]  /*04e0*/  IMAD.SHL.U32 R2, R2, 0x10, RZ ;  /* 0x0000001002027824 */ /* 0x000fe400078e00ff */
[----:B------:R-:W-:Y:S02]  /*04f0*/  IMAD R3, R8, R3, R11 ;  /* 0x0000000308037224 */ /* 0x000fe400078e020b */
[----:B------:R-:W-:Y:S02]  /*0500*/  VIADD R32, R2, 0x1 ;  /* 0x0000000102207836 */ /* 0x000fe40000000000 */
[----:B------:R-:W-:Y:S02]  /*0510*/  IMAD.IADD R4, R6, 0x1, R3 ;  /* 0x0000000106047824 */ /* 0x000fe400078e0203 */
[----:B------:R-:W-:-:S02]  /*0520*/  VIADD R33, R2, 0x2 ;  /* 0x0000000202217836 */ /* 0x000fc40000000000 */
[C---:B------:R-:W-:Y:S02]  /*0530*/  VIADD R34, R2.reuse, 0x3 ;  /* 0x0000000302227836 */ /* 0x040fe40000000000 */
[----:B------:R-:W-:Y:S01]  /*0540*/  VIADD R35, R2, 0x4 ;  /* 0x0000000402237836 */ /* 0x000fe20000000000 */
[----:B-1----:R-:W-:Y:S01]  /*0550*/  LOP3.LUT R3, R0, 0x3f, RZ, 0xc0, !PT ;  /* 0x0000003f00037812 */ /* 0x002fe200078ec0ff */
[C---:B------:R-:W-:Y:S02]  /*0560*/  VIADD R36, R2.reuse, 0x5 ;  /* 0x0000000502247836 */ /* 0x040fe40000000000 */
[C---:B------:R-:W-:Y:S02]  /*0570*/  VIADD R37, R2.reuse, 0x6 ;  /* 0x0000000602257836 */ /* 0x040fe40000000000 */
[C---:B------:R-:W-:Y:S02]  /*0580*/  VIADD R38, R2.reuse, 0x7 ;  /* 0x0000000702267836 */ /* 0x040fe40000000000 */
[----:B------:R-:W-:-:S02]  /*0590*/  VIADD R24, R2, 0x8 ;  /* 0x0000000802187836 */ /* 0x000fc40000000000 */
[C---:B------:R-:W-:Y:S02]  /*05a0*/  VIADD R28, R2.reuse, 0x9 ;  /* 0x00000009021c7836 */ /* 0x040fe40000000000 */
[C---:B------:R-:W-:Y:S02]  /*05b0*/  VIADD R39, R2.reuse, 0xa ;  /* 0x0000000a02277836 */ /* 0x040fe40000000000 */
[C---:B------:R-:W-:Y:S02]  /*05c0*/  VIADD R31, R2.reuse, 0xb ;  /* 0x0000000b021f7836 */ /* 0x040fe40000000000 */
[C---:B------:R-:W-:Y:S02]  /*05d0*/  VIADD R12, R2.reuse, 0xc ;  /* 0x0000000c020c7836 */ /* 0x040fe40000000000 */
[C---:B------:R-:W-:Y:S02]  /*05e0*/  VIADD R14, R2.reuse, 0xd ;  /* 0x0000000d020e7836 */ /* 0x040fe40000000000 */
[----:B------:R-:W-:-:S02]  /*05f0*/  VIADD R15, R2, 0xe ;  /* 0x0000000e020f7836 */ /* 0x000fc40000000000 */
[----:B------:R-:W-:Y:S02]  /*0600*/  VIADD R16, R2, 0xf ;  /* 0x0000000f02107836 */ /* 0x000fe40000000000 */
[----:B------:R-:W-:Y:S01]  /*0610*/  IMAD R5, R4, 0x40, R3 ;  /* 0x0000004004057824 */ /* 0x000fe200078e0203 */
[----:B0-----:R-:W-:Y:S06]  /*0620*/  BRA.U UP0, `(.L_x_0) ;  /* 0x0000000100287547 */ /* 0x001fec000b800000 */
[----:B------:R-:W-:Y:S01]  /*0630*/  IMAD.SHL.U32 R6, R0, 0x8, RZ ;  /* 0x0000000800067824 */ /* 0x000fe200078e00ff */
[----:B------:R-:W-:Y:S02]  /*0640*/  CS2R R60, SRZ ;  /* 0x00000000003c7805 */ /* 0x000fe4000001ff00 */
[----:B------:R-:W-:Y:S02]  /*0650*/  CS2R R62, SRZ ;  /* 0x00000000003e7805 */ /* 0x000fe4000001ff00 */
[----:B------:R-:W-:Y:S02]  /*0660*/  CS2R R56, SRZ ;  /* 0x0000000000387805 */ /* 0x000fe4000001ff00 */
[----:B------:R-:W-:Y:S02]  /*0670*/  CS2R R58, SRZ ;  /* 0x00000000003a7805 */ /* 0x000fe4000001ff00 */
[----:B------:R-:W-:Y:S02]  /*0680*/  CS2R R52, SRZ ;  /* 0x0000000000347805 */ /* 0x000fe4000001ff00 */
[----:B------:R-:W-:-:S02]  /*0690*/  CS2R R54, SRZ ;  /* 0x0000000000367805 */ /* 0x000fc4000001ff00 */
[----:B------:R-:W-:Y:S02]  /*06a0*/  CS2R R48, SRZ ;  /* 0x0000000000307805 */ /* 0x000fe4000001ff00 */
[----:B------:R-:W-:Y:S01]  /*06b0*/  CS2R R50, SRZ ;  /* 0x0000000000327805 */ /* 0x000fe2000001ff00 */
[----:B------:R-:W-:Y:S06]  /*06c0*/  BRA `(.L_x_1) ;  /* 0x00000044002c7947 */ /* 0x000fec0003800000 */
.L_x_0:
[----:B------:R-:W-:Y:S01]  /*06d0*/  IABS R11, R22 ;  /* 0x00000016000b7213 */ /* 0x000fe20000000000 */
[----:B------:R-:W0:Y:S01]  /*06e0*/  LDCU UR10, c[0x0][0x3b0] ;  /* 0x00007600ff0a77ac */ /* 0x000e220008000800 */
[----:B------:R-:W-:Y:S02]  /*06f0*/  IABS R30, R23 ;  /* 0x00000017001e7213 */ /* 0x000fe40000000000 */
[----:B------:R-:W-:Y:S01]  /*0700*/  CS2R R60, SRZ ;  /* 0x00000000003c7805 */ /* 0x000fe2000001ff00 */
[----:B------:R-:W1:Y:S01]  /*0710*/  I2F.RP R4, R11 ;  /* 0x0000000b00047306 */ /* 0x000e620000209400 */
[----:B------:R-:W-:Y:S01]  /*0720*/  IABS R10, R5 ;  /* 0x00000005000a7213 */ /* 0x000fe20000000000 */
[----:B------:R-:W2:Y:S01]  /*0730*/  LDCU UR6, c[0x0][0x3a4] ;  /* 0x00007480ff0677ac */ /* 0x000ea20008000800 */
[----:B------:R-:W-:Y:S02]  /*0740*/  ISETP.GE.AND P5, PT, R5, RZ, PT ;  /* 0x000000ff0500720c */ /* 0x000fe40003fa6270 */
[----:B------:R-:W-:-:S02]  /*0750*/  CS2R R62, SRZ ;  /* 0x00000000003e7805 */ /* 0x000fc4000001ff00 */
[----:B------:R-:W-:Y:S01]  /*0760*/  ISETP.NE.AND P3, PT, R22, RZ, PT ;  /* 0x000000ff1600720c */ /* 0x000fe20003f65270 */
[----:B------:R-:W3:Y:S01]  /*0770*/  LDCU.64 UR38, c[0x0][0x380] ;  /* 0x00007000ff2677ac */ /* 0x000ee20008000a00 */
[----:B------:R-:W-:Y:S01]  /*0780*/  ISETP.GE.AND P2, PT, R15, RZ, PT ;  /* 0x000000ff0f00720c */ /* 0x000fe20003f46270 */
[----:B------:R-:W4:Y:S01]  /*0790*/  I2F.RP R9, R30 ;  /* 0x0000001e00097306 */ /* 0x000f220000209400 */
[----:B------:R-:W-:Y:S01]  /*07a0*/  IABS R19, R39 ;  /* 0x0000002700137213 */ /* 0x000fe20000000000 */
[----:B------:R-:W5:Y:S01]  /*07b0*/  LDCU UR37, c[0x0][0x3ac] ;  /* 0x00007580ff2577ac */ /* 0x000f620008000800 */
[----:B------:R-:W-:Y:S02]  /*07c0*/  IABS R17, R31 ;  /* 0x0000001f00117213 */ /* 0x000fe40000000000 */
[----:B------:R-:W-:Y:S02]  /*07d0*/  CS2R R56, SRZ ;  /* 0x0000000000387805 */ /* 0x000fe4000001ff00 */
[----:B------:R-:W-:-:S02]  /*07e0*/  ISETP.GE.AND P4, PT, R16, RZ, PT ;  /* 0x000000ff1000720c */ /* 0x000fc40003f86270 */
[----:B------:R-:W-:Y:S02]  /*07f0*/  CS2R R58, SRZ ;  /* 0x00000000003a7805 */ /* 0x000fe4000001ff00 */
[----:B------:R-:W-:Y:S01]  /*0800*/  IABS R21, R38 ;  /* 0x0000002600157213 */ /* 0x000fe20000000000 */
[----:B-1----:R-:W1:Y:S01]  /*0810*/  MUFU.RCP R4, R4 ;  /* 0x0000000400047308 */ /* 0x002e620000001000 */
[----:B------:R-:W-:Y:S02]  /*0820*/  ISETP.GE.AND P1, PT, R14, RZ, PT ;  /* 0x000000ff0e00720c */ /* 0x000fe40003f26270 */
[----:B------:R-:W-:Y:S02]  /*0830*/  CS2R R52, SRZ ;  /* 0x0000000000347805 */ /* 0x000fe4000001ff00 */
[----:B------:R-:W-:Y:S02]  /*0840*/  IABS R25, R37 ;  /* 0x0000002500197213 */ /* 0x000fe40000000000 */
[----:B------:R-:W-:-:S02]  /*0850*/  CS2R R54, SRZ ;  /* 0x0000000000367805 */ /* 0x000fc4000001ff00 */
[----:B------:R-:W-:Y:S02]  /*0860*/  IABS R27, R36 ;  /* 0x00000024001b7213 */ /* 0x000fe40000000000 */
[----:B------:R-:W-:Y:S02]  /*0870*/  CS2R R48, SRZ ;  /* 0x0000000000307805 */ /* 0x000fe4000001ff00 */
[----:B------:R-:W-:Y:S01]  /*0880*/  IABS R29, R33 ;  /* 0x00000021001d7213 */ /* 0x000fe20000000000 */
[----:B----4-:R-:W4:Y:S01]  /*0890*/  MUFU.RCP R9, R9 ;  /* 0x0000000900097308 */ /* 0x010f220000001000 */
[----:B------:R-:W-:Y:S01]  /*08a0*/  CS2R R50, SRZ ;  /* 0x0000000000327805 */ /* 0x000fe2000001ff00 */
[----:B-1----:R-:W-:-:S06]  /*08b0*/  VIADD R8, R4, 0xffffffe ;  /* 0x0ffffffe04087836 */ /* 0x002fcc0000000000 */
[----:B------:R1:W0:Y:S01]  /*08c0*/  F2I.FTZ.U32.TRUNC.NTZ R7, R8 ;  /* 0x0000000800077305 */ /* 0x000222000021f000 */
[----:B----4-:R-:W-:Y:S01]  /*08d0*/  VIADD R4, R9, 0xffffffe ;  /* 0x0ffffffe09047836 */ /* 0x010fe20000000000 */
[----:B-1----:R-:W-:Y:S01]  /*08e0*/  IABS R8, R16 ;  /* 0x0000001000087213 */ /* 0x002fe20000000000 */
[----:B0-----:R-:W-:-:S04]  /*08f0*/  IMAD.MOV R6, RZ, RZ, -R7 ;  /* 0x000000ffff067224 */ /* 0x001fc800078e0a07 */
[----:B------:R-:W-:Y:S02]  /*0900*/  IMAD R13, R6, R11, RZ ;  /* 0x0000000b060d7224 */ /* 0x000fe400078e02ff */
[----:B------:R-:W-:-:S04]  /*0910*/  IMAD.MOV.U32 R6, RZ, RZ, RZ ;  /* 0x000000ffff067224 */ /* 0x000fc800078e00ff */
[----:B------:R-:W-:Y:S01]  /*0920*/  IMAD.HI.U32 R6, R7, R13, R6 ;  /* 0x0000000d07067227 */ /* 0x000fe200078e0006 */
[----:B------:R-:W-:Y:S01]  /*0930*/  IABS R13, R15 ;  /* 0x0000000f000d7213 */ /* 0x000fe20000000000 */
[----:B------:R-:W0:Y:S01]  /*0940*/  F2I.FTZ.U32.TRUNC.NTZ R7, R4 ;  /* 0x0000000400077305 */ /* 0x000e22000021f000 */
[----:B------:R-:W-:-:S03]  /*0950*/  IABS R15, R12 ;  /* 0x0000000c000f7213 */ /* 0x000fc60000000000 */
[----:B------:R-:W-:-:S04]  /*0960*/  IMAD.HI.U32 R6, R6, R10, RZ ;  /* 0x0000000a06067227 */ /* 0x000fc800078e00ff */
[----:B------:R-:W-:-:S04]  /*0970*/  IMAD.MOV R6, RZ, RZ, -R6 ;  /* 0x000000ffff067224 */ /* 0x000fc800078e0a06 */
[C---:B------:R-:W-:Y:S02]  /*0980*/  IMAD R10, R11.reuse, R6, R10 ;  /* 0x000000060b0a7224 */ /* 0x040fe400078e020a */
[----:B------:R-:W-:Y:S02]  /*0990*/  IMAD.MOV.U32 R6, RZ, RZ, RZ ;  /* 0x000000ffff067224 */ /* 0x000fe400078e00ff */
[----:B0-----:R-:W-:Y:S01]  /*09a0*/  IMAD.MOV R9, RZ, RZ, -R7 ;  /* 0x000000ffff097224 */ /* 0x001fe200078e0a07 */
[----:B------:R-:W-:-:S03]  /*09b0*/  ISETP.GT.U32.AND P0, PT, R11, R10, PT ;  /* 0x0000000a0b00720c */ /* 0x000fc60003f04070 */
[----:B------:R-:W-:-:S04]  /*09c0*/  IMAD R9, R9, R30, RZ ;  /* 0x0000001e09097224 */ /* 0x000fc800078e02ff */
[----:B------:R-:W-:-:S04]  /*09d0*/  IMAD.HI.U32 R6, R7, R9, R6 ;  /* 0x0000000907067227 */ /* 0x000fc800078e0006 */
[----:B------:R-:W-:Y:S02]  /*09e0*/  IMAD.MOV.U32 R9, RZ, RZ, R8 ;  /* 0x000000ffff097224 */ /* 0x000fe400078e0008 */
[----:B------:R-:W-:Y:S02]  /*09f0*/  @!P0 IMAD.IADD R10, R10, 0x1, -R11 ;  /* 0x000000010a0a8824 */ /* 0x000fe400078e0a0b */
[----:B------:R-:W-:-:S03]  /*0a00*/  IMAD.HI.U32 R4, R6, R9, RZ ;  /* 0x0000000906047227 */ /* 0x000fc600078e00ff */
[----:B------:R-:W-:Y:S01]  /*0a10*/  ISETP.GT.U32.AND P0, PT, R11, R10, PT ;  /* 0x0000000a0b00720c */ /* 0x000fe20003f04070 */
[----:B------:R-:W-:-:S04]  /*0a20*/  IMAD.HI.U32 R7, R6, R13, RZ ;  /* 0x0000000d06077227 */ /* 0x000fc800078e00ff */
[----:B------:R-:W-:Y:S02]  /*0a30*/  IMAD.MOV R4, RZ, RZ, -R4 ;  /* 0x000000ffff047224 */ /* 0x000fe400078e0a04 */
[----:B------:R-:W-:Y:S02]  /*0a40*/  IMAD.MOV R7, RZ, RZ, -R7 ;  /* 0x000000ffff077224 */ /* 0x000fe400078e0a07 */
[C---:B------:R-:W-:Y:S02]  /*0a50*/  IMAD R4, R30.reuse, R4, R9 ;  /* 0x000000041e047224 */ /* 0x040fe400078e0209 */
[----:B------:R-:W-:Y:S01]  /*0a60*/  IMAD R7, R30, R7, R13 ;  /* 0x000000071e077224 */ /* 0x000fe200078e020d */
[----:B------:R-:W-:Y:S01]  /*0a70*/  IABS R13, R14 ;  /* 0x0000000e000d7213 */ /* 0x000fe20000000000 */
[----:B------:R-:W-:Y:S01]  /*0a80*/  @!P0 IMAD.IADD R10, R10, 0x1, -R11 ;  /* 0x000000010a0a8824 */ /* 0x000fe200078e0a0b */
[----:B------:R-:W-:Y:S01]  /*0a90*/  ISETP.GE.AND P0, PT, R12, RZ, PT ;  /* 0x000000ff0c00720c */ /* 0x000fe20003f06270 */
[----:B------:R-:W-:-:S04]  /*0aa0*/  IMAD.HI.U32 R9, R6, R15, RZ ;  /* 0x0000000f06097227 */ /* 0x000fc800078e00ff */
[----:B------:R-:W-:Y:S01]  /*0ab0*/  @!P5 IMAD.MOV R10, RZ, RZ, -R10 ;  /* 0x000000ffff0ad224 */ /* 0x000fe200078e0a0a */
[----:B------:R-:W-:Y:S01]  /*0ac0*/  ISETP.GT.U32.AND P5, PT, R30, R4, PT ;  /* 0x000000041e00720c */ /* 0x000fe20003fa4070 */
[----:B------:R-:W-:Y:S01]  /*0ad0*/  IMAD.HI.U32 R8, R6, R13, RZ ;  /* 0x0000000d06087227 */ /* 0x000fe200078e00ff */
[----:B------:R-:W-:Y:S02]  /*0ae0*/  @!P3 LOP3.LUT R10, RZ, R22, RZ, 0x33, !PT ;  /* 0x00000016ff0ab212 */ /* 0x000fe400078e33ff */
[----:B------:R-:W-:Y:S01]  /*0af0*/  ISETP.GT.U32.AND P3, PT, R30, R7, PT ;  /* 0x000000071e00720c */ /* 0x000fe20003f64070 */
[----:B------:R-:W-:Y:S02]  /*0b00*/  IMAD.MOV R8, RZ, RZ, -R8 ;  /* 0x000000ffff087224 */ /* 0x000fe400078e0a08 */
[----:B------:R-:W-:-:S04]  /*0b10*/  IMAD.HI.U32 R12, R6, R19, RZ ;  /* 0x00000013060c7227 */ /* 0x000fc800078e00ff */
[----:B------:R-:W-:Y:S02]  /*0b20*/  IMAD R8, R30, R8, R13 ;  /* 0x000000081e087224 */ /* 0x000fe400078e020d */
[----:B------:R-:W-:Y:S02]  /*0b30*/  @!P5 IMAD.IADD R4, R4, 0x1, -R30 ;  /* 0x000000010404d824 */ /* 0x000fe400078e0a1e */
[----:B------:R-:W-:Y:S01]  /*0b40*/  IMAD.HI.U32 R11, R6, R17, RZ ;  /* 0x00000011060b7227 */ /* 0x000fe200078e00ff */
[C---:B------:R-:W-:Y:S02]  /*0b50*/  ISETP.GT.U32.AND P5, PT, R30.reuse, R8, PT ;  /* 0x000000081e00720c */ /* 0x040fe40003fa4070 */
[----:B------:R-:W-:Y:S01]  /*0b60*/  ISETP.GT.U32.AND P6, PT, R30, R4, PT ;  /* 0x000000041e00720c */ /* 0x000fe20003fc4070 */
[----:B------:R-:W-:Y:S02]  /*0b70*/  IMAD.MOV R9, RZ, RZ, -R9 ;  /* 0x000000ffff097224 */ /* 0x000fe400078e0a09 */
[----:B------:R-:W-:-:S02]  /*0b80*/  IMAD.MOV R12, RZ, RZ, -R12 ;  /* 0x000000ffff0c7224 */ /* 0x000fc400078e0a0c */
[----:B------:R-:W-:Y:S02]  /*0b90*/  IMAD.MOV R11, RZ, RZ, -R11 ;  /* 0x000000ffff0b7224 */ /* 0x000fe400078e0a0b */
[--C-:B------:R-:W-:Y:S02]  /*0ba0*/  @!P3 IMAD.IADD R7, R7, 0x1, -R30.reuse ;  /* 0x000000010707b824 */ /* 0x100fe400078e0a1e */
[C---:B------:R-:W-:Y:S02]  /*0bb0*/  IMAD R9, R30.reuse, R9, R15 ;  /* 0x000000091e097224 */ /* 0x040fe400078e020f */
[C---:B------:R-:W-:Y:S01]  /*0bc0*/  IMAD R12, R30.reuse, R12, R19 ;  /* 0x0000000c1e0c7224 */ /* 0x040fe200078e0213 */
[----:B------:R-:W-:Y:S01]  /*0bd0*/  IABS R19, R24 ;  /* 0x0000001800137213 */ /* 0x000fe20000000000 */
[----:B------:R-:W-:Y:S01]  /*0be0*/  IMAD R11, R30, R11, R17 ;  /* 0x0000000b1e0b7224 */ /* 0x000fe200078e0211 */
[----:B------:R-:W-:Y:S01]  /*0bf0*/  IABS R17, R28 ;  /* 0x0000001c00117213 */ /* 0x000fe20000000000 */
[----:B------:R-:W-:Y:S01]  /*0c00*/  @!P5 IMAD.IADD R8, R8, 0x1, -R30 ;  /* 0x000000010808d824 */ /* 0x000fe200078e0a1e */
[----:B------:R-:W-:Y:S01]  /*0c10*/  ISETP.GT.U32.AND P5, PT, R30, R7, PT ;  /* 0x000000071e00720c */ /* 0x000fe20003fa4070 */
[----:B------:R-:W-:Y:S01]  /*0c20*/  IMAD.HI.U32 R14, R6, R19, RZ ;  /* 0x00000013060e7227 */ /* 0x000fe200078e00ff */
[----:B------:R-:W-:-:S03]  /*0c30*/  ISETP.GT.U32.AND P3, PT, R30, R9, PT ;  /* 0x000000091e00720c */ /* 0x000fc60003f64070 */
[----:B------:R-:W-:Y:S01]  /*0c40*/  @!P6 IMAD.IADD R4, R4, 0x1, -R30 ;  /* 0x000000010404e824 */ /* 0x000fe200078e0a1e */
[----:B------:R-:W-:Y:S01]  /*0c50*/  ISETP.GT.U32.AND P6, PT, R30, R8, PT ;  /* 0x000000081e00720c */ /* 0x000fe20003fc4070 */
[----:B------:R-:W-:-:S04]  /*0c60*/  IMAD.HI.U32 R13, R6, R17, RZ ;  /* 0x00000011060d7227 */ /* 0x000fc800078e00ff */
[----:B------:R-:W-:-:S04]  /*0c70*/  IMAD.HI.U32 R15, R6, R21, RZ ;  /* 0x00000015060f7227 */ /* 0x000fc800078e00ff */
[----:B------:R-:W-:Y:S02]  /*0c80*/  IMAD.MOV R14, RZ, RZ, -R14 ;  /* 0x000000ffff0e7224 */ /* 0x000fe400078e0a0e */
[----:B------:R-:W-:Y:S01]  /*0c90*/  @!P4 IMAD.MOV R4, RZ, RZ, -R4 ;  /* 0x000000ffff04c224 */ /* 0x000fe200078e0a04 */
[C---:B------:R-:W-:Y:S01]  /*0ca0*/  ISETP.GT.U32.AND P4, PT, R30.reuse, R11, PT ;  /* 0x0000000b1e00720c */ /* 0x040fe20003f84070 */
[----:B------:R-:W-:Y:S02]  /*0cb0*/  IMAD.MOV R13, RZ, RZ, -R13 ;  /* 0x000000ffff0d7224 */ /* 0x000fe400078e0a0d */
[----:B------:R-:W-:Y:S02]  /*0cc0*/  IMAD.MOV R20, RZ, RZ, -R15 ;  /* 0x000000ffff147224 */ /* 0x000fe400078e0a0f */
[----:B------:R-:W-:Y:S02]  /*0cd0*/  IMAD R15, R30, R14, R19 ;  /* 0x0000000e1e0f7224 */ /* 0x000fe400078e0213 */
[----:B------:R-:W-:-:S04]  /*0ce0*/  IMAD.HI.U32 R16, R6, R25, RZ ;  /* 0x0000001906107227 */ /* 0x000fc800078e00ff */
[C---:B------:R-:W-:Y:S02]  /*0cf0*/  IMAD R13, R30.reuse, R13, R17 ;  /* 0x0000000d1e0d7224 */ /* 0x040fe400078e0211 */
[--C-:B------:R-:W-:Y:S01]  /*0d00*/  @!P5 IMAD.IADD R7, R7, 0x1, -R30.reuse ;  /* 0x000000010707d824 */ /* 0x100fe200078e0a1e */
[C---:B------:R-:W-:Y:S01]  /*0d10*/  ISETP.GT.U32.AND P5, PT, R30.reuse, R12, PT ;  /* 0x0000000c1e00720c */ /* 0x040fe20003fa4070 */
[----:B------:R-:W-:Y:S01]  /*0d20*/  @!P3 IMAD.IADD R9, R9, 0x1, -R30 ;  /* 0x000000010909b824 */ /* 0x000fe200078e0a1e */
[----:B------:R-:W-:Y:S01]  /*0d30*/  ISETP.GT.U32.AND P3, PT, R30, R15, PT ;  /* 0x0000000f1e00720c */ /* 0x000fe20003f64070 */
[----:B------:R-:W-:Y:S02]  /*0d40*/  IMAD.MOV R16, RZ, RZ, -R16 ;  /* 0x000000ffff107224 */ /* 0x000fe400078e0a10 */
[----:B------:R-:W-:Y:S01]  /*0d50*/  @!P6 IMAD.IADD R8, R8, 0x1, -R30 ;  /* 0x000000010808e824 */ /* 0x000fe200078e0a1e */
[----:B------:R-:W-:Y:S01]  /*0d60*/  ISETP.GT.U32.AND P6, PT, R30, R13, PT ;  /* 0x0000000d1e00720c */ /* 0x000fe20003fc4070 */
[----:B------:R-:W-:-:S04]  /*0d70*/  IMAD.HI.U32 R14, R6, R27, RZ ;  /* 0x0000001b060e7227 */ /* 0x000fc800078e00ff */
[C---:B------:R-:W-:Y:S01]  /*0d80*/  IMAD R19, R30.reuse, R16, R25 ;  /* 0x000000101e137224 */ /* 0x040fe200078e0219 */
[----:B------:R-:W-:Y:S01]  /*0d90*/  IABS R25, R35 ;  /* 0x0000002300197213 */ /* 0x000fe20000000000 */
[----:B------:R-:W-:Y:S01]  /*0da0*/  @!P4 IMAD.IADD R11, R11, 0x1, -R30 ;  /* 0x000000010b0bc824 */ /* 0x000fe200078e0a1e */
[C---:B------:R-:W-:Y:S01]  /*0db0*/  ISETP.GT.U32.AND P4, PT, R30.reuse, R9, PT ;  /* 0x000000091e00720c */ /* 0x040fe20003f84070 */
[----:B------:R-:W-:Y:S02]  /*0dc0*/  IMAD.MOV R14, RZ, RZ, -R14 ;  /* 0x000000ffff0e7224 */ /* 0x000fe400078e0a0e */
[C---:B------:R-:W-:Y:S02]  /*0dd0*/  IMAD R17, R30.reuse, R20, R21 ;  /* 0x000000141e117224 */ /* 0x040fe400078e0215 */
[----:B------:R-:W-:Y:S01]  /*0de0*/  IMAD R21, R30, R14, R27 ;  /* 0x0000000e1e157224 */ /* 0x000fe200078e021b */
[----:B------:R-:W-:Y:S01]  /*0df0*/  IABS R27, R34 ;  /* 0x00000022001b7213 */ /* 0x000fe20000000000 */
[----:B------:R-:W-:-:S04]  /*0e00*/  IMAD.HI.U32 R14, R6, R25, RZ ;  /* 0x00000019060e7227 */ /* 0x000fc800078e00ff */
[--C-:B------:R-:W-:Y:S01]  /*0e10*/  @!P5 IMAD.IADD R12, R12, 0x1, -R30.reuse ;  /* 0x000000010c0cd824 */ /* 0x100fe200078e0a1e */
[C---:B------:R-:W-:Y:S01]  /*0e20*/  ISETP.GT.U32.AND P5, PT, R30.reuse, R11, PT ;  /* 0x0000000b1e00720c */ /* 0x040fe20003fa4070 */
[----:B------:R-:W-:Y:S02]  /*0e30*/  @!P3 IMAD.IADD R15, R15, 0x1, -R30 ;  /* 0x000000010f0fb824 */ /* 0x000fe400078e0a1e */
[----:B------:R-:W-:Y:S02]  /*0e40*/  IMAD.MOV R16, RZ, RZ, -R14 ;  /* 0x000000ffff107224 */ /* 0x000fe400078e0a0e */
[----:B------:R-:W-:Y:S01]  /*0e50*/  @!P6 IMAD.IADD R13, R13, 0x1, -R30 ;  /* 0x000000010d0de824 */ /* 0x000fe200078e0a1e */
[----:B------:R-:W-:Y:S01]  /*0e60*/  ISETP.GT.U32.AND P6, PT, R30, R12, PT ;  /* 0x0000000c1e00720c */ /* 0x000fe20003fc4070 */
[----:B------:R-:W-:Y:S01]  /*0e70*/  IMAD.HI.U32 R14, R6, R27, RZ ;  /* 0x0000001b060e7227 */ /* 0x000fe200078e00ff */
[----:B------:R-:W-:-:S03]  /*0e80*/  ISETP.GT.U32.AND P3, PT, R30, R15, PT ;  /* 0x0000000f1e00720c */ /* 0x000fc60003f64070 */
[----:B------:R-:W-:Y:S01]  /*0e90*/  @!P4 IMAD.IADD R9, R9, 0x1, -R30 ;  /* 0x000000010909c824 */ /* 0x000fe200078e0a1e */
[C---:B------:R-:W-:Y:S01]  /*0ea0*/  ISETP.GT.U32.AND P4, PT, R30.reuse, R17, PT ;  /* 0x000000111e00720c */ /* 0x040fe20003f84070 */
[----:B------:R-:W-:Y:S02]  /*0eb0*/  IMAD.MOV R26, RZ, RZ, -R14 ;  /* 0x000000ffff1a7224 */ /* 0x000fe400078e0a0e */
[----:B------:R-:W-:Y:S01]  /*0ec0*/  IMAD.MOV.U32 R14, RZ, RZ, R7 ;  /* 0x000000ffff0e7224 */ /* 0x000fe200078e0007 */
[----:B------:R-:W-:Y:S01]  /*0ed0*/  IABS R7, R32 ;  /* 0x0000002000077213 */ /* 0x000fe20000000000 */
[C---:B------:R-:W-:Y:S02]  /*0ee0*/  IMAD R26, R30.reuse, R26, R27 ;  /* 0x0000001a1e1a7224 */ /* 0x040fe400078e021b */
[----:B------:R-:W-:Y:S01]  /*0ef0*/  @!P2 IMAD.MOV R14, RZ, RZ, -R14 ;  /* 0x000000ffff0ea224 */ /* 0x000fe200078e0a0e */
[----:B------:R-:W-:Y:S01]  /*0f00*/  ISETP.GT.U32.AND P2, PT, R30, R13, PT ;  /* 0x0000000d1e00720c */ /* 0x000fe20003f44070 */
[--C-:B------:R-:W-:Y:S01]  /*0f10*/  @!P6 IMAD.IADD R12, R12, 0x1, -R30.reuse ;  /* 0x000000010c0ce824 */ /* 0x100fe200078e0a1e */
[C---:B------:R-:W-:Y:S01]  /*0f20*/  ISETP.GT.U32.AND P6, PT, R30.reuse, R21, PT ;  /* 0x000000151e00720c */ /* 0x040fe20003fc4070 */
[----:B------:R-:W-:Y:S01]  /*0f30*/  @!P3 IMAD.IADD R15, R15, 0x1, -R30 ;  /* 0x000000010f0fb824 */ /* 0x000fe200078e0a1e */
[C---:B------:R-:W-:Y:S01]  /*0f40*/  ISETP.GT.U32.AND P3, PT, R30.reuse, R26, PT ;  /* 0x0000001a1e00720c */ /* 0x040fe20003f64070 */
[----:B------:R-:W-:-:S02]  /*0f50*/  IMAD R25, R30, R16, R25 ;  /* 0x000000101e197224 */ /* 0x000fc400078e0219 */
[----:B------:R-:W-:Y:S01]  /*0f60*/  @!P4 IMAD.IADD R17, R17, 0x1, -R30 ;  /* 0x000000011111c824 */ /* 0x000fe200078e0a1e */
[----:B------:R-:W-:Y:S01]  /*0f70*/  ISETP.GE.AND P4, PT, R31, RZ, PT ;  /* 0x000000ff1f00720c */ /* 0x000fe20003f86270 */
[----:B------:R-:W-:Y:S01]  /*0f80*/  IMAD.HI.U32 R16, R6, R29, RZ ;  /* 0x0000001d06107227 */ /* 0x000fe200078e00ff */
[----:B------:R-:W-:-:S03]  /*0f90*/  IABS R31, R2 ;  /* 0x00000002001f7213 */ /* 0x000fc60000000000 */
[----:B------:R-:W-:Y:S02]  /*0fa0*/  IMAD.MOV R16, RZ, RZ, -R16 ;  /* 0x000000ffff107224 */ /* 0x000fe400078e0a10 */
[--C-:B------:R-:W-:Y:S01]  /*0fb0*/  @!P5 IMAD.IADD R11, R11, 0x1, -R30.reuse ;  /* 0x000000010b0bd824 */ /* 0x100fe200078e0a1e */
[C---:B------:R-:W-:Y:S01]  /*0fc0*/  ISETP.GT.U32.AND P5, PT, R30.reuse, R19, PT ;  /* 0x000000131e00720c */ /* 0x040fe20003fa4070 */
[--C-:B------:R-:W-:Y:S01]  /*0fd0*/  @!P2 IMAD.IADD R13, R13, 0x1, -R30.reuse ;  /* 0x000000010d0da824 */ /* 0x100fe200078e0a1e */
[C---:B------:R-:W-:Y:S01]  /*0fe0*/  ISETP.GT.U32.AND P2, PT, R30.reuse, R25, PT ;  /* 0x000000191e00720c */ /* 0x040fe20003f44070 */
[----:B------:R-:W-:Y:S02]  /*0ff0*/  IMAD R27, R30, R16, R29 ;  /* 0x000000101e1b7224 */ /* 0x000fe400078e021d */
[----:B------:R-:W-:Y:S02]  /*1000*/  IMAD.MOV.U32 R29, RZ, RZ, R7 ;  /* 0x000000ffff1d7224 */ /* 0x000fe400078e0007 */
[----:B------:R-:W-:Y:S01]  /*1010*/  @!P6 IMAD.IADD R21, R21, 0x1, -R30 ;  /* 0x000000011515e824 */ /* 0x000fe200078e0a1e */
[----:B------:R-:W-:Y:S01]  /*1020*/  ISETP.GE.AND P6, PT, R39, RZ, PT ;  /* 0x000000ff2700720c */ /* 0x000fe20003fc6270 */
[----:B------:R-:W-:-:S02]  /*1030*/  IMAD.MOV.U32 R22, RZ, RZ, R11 ;  /* 0x000000ffff167224 */ /* 0x000fc400078e000b */
[----:B------:R-:W-:Y:S01]  /*1040*/  @!P3 IMAD.IADD R26, R26, 0x1, -R30 ;  /* 0x000000011a1ab824 */ /* 0x000fe200078e0a1e */
[----:B------:R-:W-:Y:S01]  /*1050*/  ISETP.GE.AND P3, PT, R24, RZ, PT ;  /* 0x000000ff1800720c */ /* 0x000fe20003f66270 */
[----:B------:R-:W-:-:S04]  /*1060*/  IMAD.HI.U32 R7, R6, R29, RZ ;  /* 0x0000001d06077227 */ /* 0x000fc800078e00ff */
[----:B------:R-:W-:Y:S01]  /*1070*/  @!P4 IMAD.MOV R22, RZ, RZ, -R22 ;  /* 0x000000ffff16c224 */ /* 0x000fe200078e0a16 */
[----:B------:R-:W-:Y:S01]  /*1080*/  ISETP.GT.U32.AND P4, PT, R30, R21, PT ;  /* 0x000000151e00720c */ /* 0x000fe20003f84070 */
[----:B------:R-:W-:-:S04]  /*1090*/  IMAD.HI.U32 R6, R6, R31, RZ ;  /* 0x0000001f06067227 */ /* 0x000fc800078e00ff */
[----:B------:R-:W-:Y:S02]  /*10a0*/  IMAD.MOV R7, RZ, RZ, -R7 ;  /* 0x000000ffff077224 */ /* 0x000fe400078e0a07 */
[----:B------:R-:W-:Y:S01]  /*10b0*/  @!P2 IMAD.IADD R25, R25, 0x1, -R30 ;  /* 0x000000011919a824 */ /* 0x000fe200078e0a1e */
[----:B------:R-:W-:Y:S01]  /*10c0*/  ISETP.GE.AND P2, PT, R28, RZ, PT ;  /* 0x000000ff1c00720c */ /* 0x000fe20003f46270 */
[----:B------:R-:W-:Y:S02]  /*10d0*/  IMAD.MOV R6, RZ, RZ, -R6 ;  /* 0x000000ffff067224 */ /* 0x000fe400078e0a06 */
[----:B------:R-:W-:Y:S01]  /*10e0*/  IMAD R28, R30, R7, R29 ;  /* 0x000000071e1c7224 */ /* 0x000fe200078e021d */
[----:B------:R-:W-:Y:S01]  /*10f0*/  LOP3.LUT R7, R0, 0x3, RZ, 0xc0, !PT ;  /* 0x0000000300077812 */ /* 0x000fe200078ec0ff */
[C---:B------:R-:W-:Y:S02]  /*1100*/  IMAD R29, R30.reuse, R6, R31 ;  /* 0x000000061e1d7224 */ /* 0x040fe400078e021f */
[----:B------:R-:W-:Y:S01]  /*1110*/  @!P5 IMAD.IADD R19, R19, 0x1, -R30 ;  /* 0x000000011313d824 */ /* 0x000fe200078e0a1e */
[C---:B------:R-:W-:Y:S01]  /*1120*/  ISETP.GT.U32.AND P5, PT, R30.reuse, R27, PT ;  /* 0x0000001b1e00720c */ /* 0x040fe20003fa4070 */
[----:B------:R-:W-:Y:S01]  /*1130*/  IMAD.MOV.U32 R20, RZ, RZ, R9 ;  /* 0x000000ffff147224 */ /* 0x000fe200078e0009 */
[----:B------:R-:W-:Y:S01]  /*1140*/  SHF.R.U32.HI R9, RZ, 0x1, R0 ;  /* 0x00000001ff097819 */ /* 0x000fe20000011600 */
[----:B------:R-:W-:Y:S01]  /*1150*/  @!P3 IMAD.MOV R15, RZ, RZ, -R15 ;  /* 0x000000ffff0fb224 */ /* 0x000fe200078e0a0f */
[C---:B------:R-:W-:Y:S01]  /*1160*/  ISETP.GT.U32.AND P3, PT, R30.reuse, R28, PT ;  /* 0x0000001c1e00720c */ /* 0x040fe20003f64070 */
[----:B------:R-:W-:Y:S01]  /*1170*/  IMAD.MOV.U32 R16, RZ, RZ, R8 ;  /* 0x000000ffff107224 */ /* 0x000fe200078e0008 */
[----:B------:R-:W-:Y:S01]  /*1180*/  SHF.R.U32.HI R8, RZ, 0x2, R0 ;  /* 0x00000002ff087819 */ /* 0x000fe20000011600 */
[----:B------:R-:W-:Y:S01]  /*1190*/  @!P4 IMAD.IADD R21, R21, 0x1, -R30 ;  /* 0x000000011515c824 */ /* 0x000fe200078e0a1e */
[C---:B------:R-:W-:Y:S01]  /*11a0*/  ISETP.GT.U32.AND P4, PT, R30.reuse, R29, PT ;  /* 0x0000001d1e00720c */ /* 0x040fe20003f84070 */
[----:B------:R-:W-:Y:S01]  /*11b0*/  @!P0 IMAD.MOV R20, RZ, RZ, -R20 ;  /* 0x000000ffff148224 */ /* 0x000fe200078e0a14 */
[C---:B------:R-:W-:Y:S01]  /*11c0*/  ISETP.GT.U32.AND P0, PT, R30.reuse, R19, PT ;  /* 0x000000131e00720c */ /* 0x040fe20003f04070 */
[----:B------:R-:W-:Y:S01]  /*11d0*/  @!P1 IMAD.MOV R16, RZ, RZ, -R16 ;  /* 0x000000ffff109224 */ /* 0x000fe200078e0a10 */
[----:B------:R-:W-:Y:S01]  /*11e0*/  ISETP.GT.U32.AND P1, PT, R30, R17, PT ;  /* 0x000000111e00720c */ /* 0x000fe20003f24070 */
[----:B------:R-:W-:Y:S01]  /*11f0*/  IMAD.SHL.U32 R11, R0, 0x40, RZ ;  /* 0x00000040000b7824 */ /* 0x000fe200078e00ff */
[----:B------:R-:W-:Y:S01]  /*1200*/  SGXT.U32 R8, R8, 0x3 ;  /* 0x000000030808781a */ /* 0x000fe20000000000 */
[----:B------:R-:W-:-:S02]  /*1210*/  IMAD.SHL.U32 R6, R0, 0x8, RZ ;  /* 0x0000000800067824 */ /* 0x000fc400078e00ff */
[--C-:B------:R-:W-:Y:S01]  /*1220*/  @!P3 IMAD.IADD R28, R28, 0x1, -R30.reuse ;  /* 0x000000011c1cb824 */ /* 0x100fe200078e0a1e */
[----:B------:R-:W-:Y:S01]  /*1230*/  LOP3.LUT R11, R11, 0x1c0, RZ, 0xc0, !PT ;  /* 0x000001c00b0b7812 */ /* 0x000fe200078ec0ff */
[----:B------:R-:W-:Y:S01]  /*1240*/  @!P5 IMAD.IADD R27, R27, 0x1, -R30 ;  /* 0x000000011b1bd824 */ /* 0x000fe200078e0a1e */
[----:B------:R-:W-:Y:S01]  /*1250*/  LOP3.LUT R8, R8, 0x10, R9, 0xf8, !PT ;  /* 0x0000001008087812 */ /* 0x000fe200078ef809 */
[----:B------:R-:W-:Y:S01]  /*1260*/  IMAD.MOV.U32 R24, RZ, RZ, R12 ;  /* 0x000000ffff187224 */ /* 0x000fe200078e000c */
[----:B------:R-:W-:Y:S01]  /*1270*/  LOP3.LUT R9, R11, 0x30, R6, 0xf8, !PT ;  /* 0x000000300b097812 */ /* 0x000fe200078ef806 */
[--C-:B------:R-:W-:Y:S01]  /*1280*/  @!P4 IMAD.IADD R29, R29, 0x1, -R30.reuse ;  /* 0x000000011d1dc824 */ /* 0x100fe200078e0a1e */
[----:B------:R-:W-:Y:S01]  /*1290*/  ISETP.GT.U32.AND P3, PT, R30, R28, PT ;  /* 0x0000001c1e00720c */ /* 0x000fe20003f64070 */
[----:B------:R-:W-:Y:S01]  /*12a0*/  IMAD.SHL.U32 R12, R0, 0x2, RZ ;  /* 0x00000002000c7824 */ /* 0x000fe200078e00ff */
[C---:B------:R-:W-:Y:S01]  /*12b0*/  ISETP.GT.U32.AND P5, PT, R30.reuse, R25, PT ;  /* 0x000000191e00720c */ /* 0x040fe20003fa4070 */
[----:B------:R-:W-:Y:S01]  /*12c0*/  IMAD R7, R7, 0x110, RZ ;  /* 0x0000011007077824 */ /* 0x000fe200078e02ff */
[C---:B------:R-:W-:Y:S01]  /*12d0*/  ISETP.GT.U32.AND P4, PT, R30.reuse, R29, PT ;  /* 0x0000001d1e00720c */ /* 0x040fe20003f84070 */
[----:B------:R-:W-:Y:S01]  /*12e0*/  @!P0 IMAD.IADD R19, R19, 0x1, -R30 ;  /* 0x0000000113138824 */ /* 0x000fe200078e0a1e */
[----:B------:R-:W-:Y:S01]  /*12f0*/  ISETP.GE.AND P0, PT, R37, RZ, PT ;  /* 0x000000ff2500720c */ /* 0x000fe20003f06270 */
[----:B------:R-:W-:Y:S01]  /*1300*/  @!P6 IMAD.MOV R24, RZ, RZ, -R24 ;  /* 0x000000ffff18e224 */ /* 0x000fe200078e0a18 */
[C---:B------:R-:W-:Y:S01]  /*1310*/  ISETP.GT.U32.AND P6, PT, R30.reuse, R26, PT ;  /* 0x0000001a1e00720c */ /* 0x040fe20003fc4070 */
[----:B------:R-:W-:Y:S01]  /*1320*/  @!P2 IMAD.MOV R13, RZ, RZ, -R13 ;  /* 0x000000ffff0da224 */ /* 0x000fe200078e0a0d */
[----:B------:R-:W-:Y:S01]  /*1330*/  ISETP.GT.U32.AND P2, PT, R30, R27, PT ;  /* 0x0000001b1e00720c */ /* 0x000fe20003f44070 */
[--C-:B------:R-:W-:Y:S01]  /*1340*/  @!P1 IMAD.IADD R17, R17, 0x1, -R30.reuse ;  /* 0x0000000111119824 */ /* 0x100fe200078e0a1e */
[----:B------:R-:W-:Y:S01]  /*1350*/  ISETP.GE.AND P1, PT, R38, RZ, PT ;  /* 0x000000ff2600720c */ /* 0x000fe20003f26270 */
[--C-:B------:R-:W-:Y:S01]  /*1360*/  @!P3 IMAD.IADD R28, R28, 0x1, -R30.reuse ;  /* 0x000000011c1cb824 */ /* 0x100fe200078e0a1e */
[----:B------:R-:W-:Y:S01]  /*1370*/  LOP3.LUT R11, R7, R8, RZ, 0x3c, !PT ;  /* 0x00000008070b7212 */ /* 0x000fe200078e3cff */
[----:B------:R-:W-:Y:S01]  /*1380*/  @!P5 IMAD.IADD R25, R25, 0x1, -R30 ;  /* 0x000000011919d824 */ /* 0x000fe200078e0a1e */
[----:B------:R-:W-:Y:S01]  /*1390*/  LOP3.LUT R12, R9, 0x30, R12, 0x78, !PT ;  /* 0x00000030090c7812 */ /* 0x000fe200078e780c */
[--C-:B------:R-:W-:Y:S01]  /*13a0*/  @!P4 IMAD.IADD R29, R29, 0x1, -R30.reuse ;  /* 0x000000011d1dc824 */ /* 0x100fe200078e0a1e */
[----:B------:R-:W0:Y:S01]  /*13b0*/  LDC.64 R8, c[0x0][0x388] ;  /* 0x0000e200ff087b82 */ /* 0x000e220000000a00 */
[----:B------:R-:W-:Y:S01]  /*13c0*/  @!P0 IMAD.MOV R19, RZ, RZ, -R19 ;  /* 0x000000ffff138224 */ /* 0x000fe200078e0a13 */
[----:B------:R-:W-:Y:S01]  /*13d0*/  ISETP.GE.AND P3, PT, R32, RZ, PT ;  /* 0x000000ff2000720c */ /* 0x000fe20003f66270 */
[--C-:B------:R-:W-:Y:S01]  /*13e0*/  @!P6 IMAD.IADD R26, R26, 0x1, -R30.reuse ;  /* 0x000000011a1ae824 */ /* 0x100fe200078e0a1e */
[----:B------:R-:W-:Y:S01]  /*13f0*/  ISETP.NE.AND P0, PT, R23, RZ, PT ;  /* 0x000000ff1700720c */ /* 0x000fe20003f05270 */
[----:B------:R-:W-:Y:S01]  /*1400*/  @!P2 IMAD.IADD R27, R27, 0x1, -R30 ;  /* 0x000000011b1ba824 */ /* 0x000fe200078e0a1e */
[----:B------:R-:W-:Y:S01]  /*1410*/  LOP3.LUT R7, RZ, R23, RZ, 0x33, !PT ;  /* 0x00000017ff077212 */ /* 0x000fe200078e33ff */
[----:B------:R-:W-:Y:S01]  /*1420*/  @!P1 IMAD.MOV R17, RZ, RZ, -R17 ;  /* 0x000000ffff119224 */ /* 0x000fe200078e0a11 */
[----:B------:R-:W-:Y:S01]  /*1430*/  ISETP.GE.AND P5, PT, R36, RZ, PT ;  /* 0x000000ff2400720c */ /* 0x000fe20003fa6270 */
[----:B--2---:R-:W-:Y:S01]  /*1440*/  IMAD R10, R10, UR6, RZ ;  /* 0x000000060a0a7c24 */ /* 0x004fe2000f8e02ff */
[----:B------:R-:W-:Y:S01]  /*1450*/  ISETP.GE.AND P6, PT, R35, RZ, PT ;  /* 0x000000ff2300720c */ /* 0x000fe20003fc6270 */
[----:B------:R-:W-:Y:S01]  /*1460*/  USHF.R.S32.HI UR6, URZ, 0x1f, UR4 ;  /* 0x0000001fff067899 */ /* 0x000fe20008011404 */
[----:B------:R-:W-:-:S02]  /*1470*/  ISETP.GE.AND P2, PT, R34, RZ, PT ;  /* 0x000000ff2200720c */ /* 0x000fc40003f46270 */
[----:B------:R-:W-:Y:S01]  /*1480*/  ISETP.GE.AND P1, PT, R33, RZ, PT ;  /* 0x000000ff2100720c */ /* 0x000fe20003f26270 */
[----:B------:R-:W-:Y:S01]  /*1490*/  @!P3 IMAD.MOV R28, RZ, RZ, -R28 ;  /* 0x000000ffff1cb224 */ /* 0x000fe200078e0a1c */
[----:B------:R-:W-:Y:S01]  /*14a0*/  ISETP.GE.AND P4, PT, R2, RZ, PT ;  /* 0x000000ff0200720c */ /* 0x000fe20003f86270 */
[----:B------:R-:W-:Y:S01]  /*14b0*/  ULEA.HI UR6, UR6, UR4, URZ, 0x6 ;  /* 0x0000000406067291 */ /* 0x000fe2000f8f30ff */
[C---:B------:R-:W-:Y:S01]  /*14c0*/  SEL R4, R7.reuse, R4, !P0 ;  /* 0x0000000407047207 */ /* 0x040fe20004000000 */
[----:B-----5:R-:W-:Y:S01]  /*14d0*/  USHF.L.U32 UR4, UR37, 0x6, URZ ;  /* 0x0000000625047899 */ /* 0x020fe200080006ff */
[C---:B------:R-:W-:Y:S01]  /*14e0*/  SEL R16, R7.reuse, R16, !P0 ;  /* 0x0000001007107207 */ /* 0x040fe20004000000 */
[----:B------:R-:W-:Y:S01]  /*14f0*/  @!P5 IMAD.MOV R21, RZ, RZ, -R21 ;  /* 0x000000ffff15d224 */ /* 0x000fe200078e0a15 */
[C---:B------:R-:W-:Y:S01]  /*1500*/  SEL R13, R7.reuse, R13, !P0 ;  /* 0x0000000d070d7207 */ /* 0x040fe20004000000 */
[----:B------:R-:W-:Y:S01]  /*1510*/  IMAD R23, R4, UR10, RZ ;  /* 0x0000000a04177c24 */ /* 0x000fe2000f8e02ff */
[C---:B------:R-:W-:Y:S01]  /*1520*/  SEL R14, R7.reuse, R14, !P0 ;  /* 0x0000000e070e7207 */ /* 0x040fe20004000000 */
[----:B------:R-:W-:Y:S01]  /*1530*/  IMAD R33, R16, UR10, RZ ;  /* 0x0000000a10217c24 */ /* 0x000fe2000f8e02ff */
[----:B------:R-:W-:Y:S01]  /*1540*/  SEL R20, R7, R20, !P0 ;  /* 0x0000001407147207 */ /* 0x000fe20004000000 */
[----:B------:R-:W-:Y:S01]  /*1550*/  @!P6 IMAD.MOV R25, RZ, RZ, -R25 ;  /* 0x000000ffff19e224 */ /* 0x000fe200078e0a19 */
[-C--:B0-----:R-:W-:Y:S01]  /*1560*/  IADD3 R16, P3, PT, R23, R8.reuse, RZ ;  /* 0x0000000817107210 */ /* 0x081fe20007f7e0ff */
[----:B------:R-:W-:Y:S01]  /*1570*/  @!P2 IMAD.MOV R26, RZ, RZ, -R26 ;  /* 0x000000ffff1aa224 */ /* 0x000fe200078e0a1a */
[----:B------:R-:W-:Y:S01]  /*1580*/  SHF.R.S32.HI R32, RZ, 0x1f, R23 ;  /* 0x0000001fff207819 */ /* 0x000fe20000011417 */
[----:B------:R-:W-:Y:S01]  /*1590*/  @!P1 IMAD.MOV R27, RZ, RZ, -R27 ;  /* 0x000000ffff1b9224 */ /* 0x000fe200078e0a1b */
[----:B------:R-:W-:Y:S01]  /*15a0*/  IADD3 R4, P1, PT, R33, R8, RZ ;  /* 0x0000000821047210 */ /* 0x000fe20007f3e0ff */
[----:B------:R-:W-:Y:S01]  /*15b0*/  @!P4 IMAD.MOV R29, RZ, RZ, -R29 ;  /* 0x000000ffff1dc224 */ /* 0x000fe200078e0a1d */
[----:B------:R-:W-:Y:S01]  /*15c0*/  SEL R22, R7, R22, !P0 ;  /* 0x0000001607167207 */ /* 0x000fe20004000000 */
[----:B------:R-:W-:Y:S01]  /*15d0*/  IMAD R13, R13, UR10, RZ ;  /* 0x0000000a0d0d7c24 */ /* 0x000fe2000f8e02ff */
[C---:B------:R-:W-:Y:S01]  /*15e0*/  SEL R24, R7.reuse, R24, !P0 ;  /* 0x0000001807187207 */ /* 0x040fe20004000000 */
[----:B------:R-:W-:Y:S01]  /*15f0*/  IMAD.X R32, R32, 0x1, R9, P3 ;  /* 0x0000000120207824 */ /* 0x000fe200018e0609 */
[C---:B------:R-:W-:Y:S01]  /*1600*/  SEL R15, R7.reuse, R15, !P0 ;  /* 0x0000000f070f7207 */ /* 0x040fe20004000000 */
[----:B------:R-:W-:Y:S01]  /*1610*/  IMAD R31, R14, UR10, RZ ;  /* 0x0000000a0e1f7c24 */ /* 0x000fe2000f8e02ff */
[C---:B------:R-:W-:Y:S01]  /*1620*/  SEL R17, R7.reuse, R17, !P0 ;  /* 0x0000001107117207 */ /* 0x040fe20004000000 */
[----:B------:R-:W-:Y:S01]  /*1630*/  IMAD R35, R22, UR10, RZ ;  /* 0x0000000a16237c24 */ /* 0x000fe2000f8e02ff */
[----:B------:R-:W-:Y:S01]  /*1640*/  SEL R19, R7, R19, !P0 ;  /* 0x0000001307137207 */ /* 0x000fe20004000000 */
[----:B------:R-:W-:Y:S01]  /*1650*/  IMAD R15, R15, UR10, RZ ;  /* 0x0000000a0f0f7c24 */ /* 0x000fe2000f8e02ff */
[C---:B------:R-:W-:Y:S01]  /*1660*/  SEL R21, R7.reuse, R21, !P0 ;  /* 0x0000001507157207 */ /* 0x040fe20004000000 */
[----:B------:R-:W-:Y:S01]  /*1670*/  IMAD R37, R24, UR10, RZ ;  /* 0x0000000a18257c24 */ /* 0x000fe2000f8e02ff */
[----:B------:R-:W-:Y:S01]  /*1680*/  SEL R25, R7, R25, !P0 ;  /* 0x0000001907197207 */ /* 0x000fe20004000000 */
[----:B------:R-:W-:Y:S01]  /*1690*/  IMAD R17, R17, UR10, RZ ;  /* 0x0000000a11117c24 */ /* 0x000fe2000f8e02ff */
[----:B------:R-:W-:Y:S01]  /*16a0*/  SEL R26, R7, R26, !P0 ;  /* 0x0000001a071a7207 */ /* 0x000fe20004000000 */
[----:B------:R-:W-:Y:S01]  /*16b0*/  IMAD R21, R21, UR10, RZ ;  /* 0x0000000a15157c24 */ /* 0x000fe2000f8e02ff */
[----:B------:R-:W-:Y:S01]  /*16c0*/  SEL R27, R7, R27, !P0 ;  /* 0x0000001b071b7207 */ /* 0x000fe20004000000 */
[----:B------:R-:W-:Y:S01]  /*16d0*/  IMAD R19, R19, UR10, RZ ;  /* 0x0000000a13137c24 */ /* 0x000fe2000f8e02ff */
[----:B------:R-:W-:Y:S01]  /*16e0*/  SEL R28, R7, R28, !P0 ;  /* 0x0000001c071c7207 */ /* 0x000fe20004000000 */
[----:B------:R-:W-:Y:S01]  /*16f0*/  IMAD R25, R25, UR10, RZ ;  /* 0x0000000a19197c24 */ /* 0x000fe2000f8e02ff */
[----:B------:R-:W-:Y:S01]  /*1700*/  R2UR UR31, R4 ;  /* 0x00000000041f72ca */ /* 0x000fe200000e0000 */
[----:B------:R-:W-:Y:S01]  /*1710*/  IMAD R27, R27, UR10, RZ ;  /* 0x0000000a1b1b7c24 */ /* 0x000fe2000f8e02ff */
[----:B------:R-:W-:Y:S01]  /*1720*/  SEL R7, R7, R29, !P0 ;  /* 0x0000001d07077207 */ /* 0x000fe20004000000 */
[----:B------:R-:W-:Y:S01]  /*1730*/  IMAD R29, R20, UR10, RZ ;  /* 0x0000000a141d7c24 */ /* 0x000fe2000f8e02ff */
[-C--:B------:R-:W-:Y:S01]  /*1740*/  IADD3 R4, P3, PT, R13, R8.reuse, RZ ;  /* 0x000000080d047210 */ /* 0x080fe20007f7e0ff */
[----:B------:R-:W-:Y:S01]  /*1750*/  USHF.R.S32.HI UR6, URZ, 0x6, UR6 ;  /* 0x00000006ff067899 */ /* 0x000fe20008011406 */
[----:B------:R-:W-:-:S02]  /*1760*/  IADD3 R14, P2, PT, R31, R8, RZ ;  /* 0x000000081f0e7210 */ /* 0x000fc40007f5e0ff */
[----:B------:R-:W-:Y:S02]  /*1770*/  R2UR UR23, R4 ;  /* 0x00000000041772ca */ /* 0x000fe400000e0000 */
[----:B------:R-:W-:Y:S02]  /*1780*/  SHF.R.S32.HI R4, RZ, 0x1f, R31 ;  /* 0x0000001fff047819 */ /* 0x000fe4000001141f */
[-C--:B------:R-:W-:Y:S02]  /*1790*/  IADD3 R20, P0, PT, R29, R8.reuse, RZ ;  /* 0x000000081d147210 */ /* 0x080fe40007f1e0ff */
[----:B------:R-:W-:Y:S01]  /*17a0*/  R2UR UR35, R16 ;  /* 0x00000000102372ca */ /* 0x000fe200000e0000 */
[----:B------:R-:W-:Y:S01]  /*17b0*/  IMAD.X R31, R4, 0x1, R9, P2 ;  /* 0x00000001041f7824 */ /* 0x000fe200010e0609 */
[----:B------:R-:W-:Y:S02]  /*17c0*/  R2UR UR29, R20 ;  /* 0x00000000141d72ca */ /* 0x000fe400000e0000 */
[----:B------:R-:W-:Y:S01]  /*17d0*/  SHF.R.S32.HI R30, RZ, 0x1f, R33 ;  /* 0x0000001fff1e7819 */ /* 0x000fe20000011421 */
[----:B------:R-:W-:Y:S01]  /*17e0*/  IMAD R33, R26, UR10, RZ ;  /* 0x0000000a1a217c24 */ /* 0x000fe2000f8e02ff */
[----:B------:R-:W-:-:S02]  /*17f0*/  IADD3 R16, P5, PT, R35, R8, RZ ;  /* 0x0000000823107210 */ /* 0x000fc40007fbe0ff */
[----:B------:R-:W-:Y:S01]  /*1800*/  SHF.R.S32.HI R24, RZ, 0x1f, R35 ;  /* 0x0000001fff187819 */ /* 0x000fe20000011423 */
[--C-:B------:R-:W-:Y:S01]  /*1810*/  IMAD.X R30, R30, 0x1, R9.reuse, P1 ;  /* 0x000000011e1e7824 */ /* 0x100fe200008e0609 */
[-C--:B------:R-:W-:Y:S02]  /*1820*/  IADD3 R20, P2, PT, R15, R8.reuse, RZ ;  /* 0x000000080f147210 */ /* 0x080fe40007f5e0ff */
[----:B------:R-:W-:Y:S01]  /*1830*/  R2UR UR27, R16 ;  /* 0x00000000101b72ca */ /* 0x000fe200000e0000 */
[----:B------:R-:W-:Y:S01]  /*1840*/  IMAD.X R24, R24, 0x1, R9, P5 ;  /* 0x0000000118187824 */ /* 0x000fe200028e0609 */
[----:B------:R-:W-:Y:S02]  /*1850*/  R2UR UR21, R20 ;  /* 0x00000000141572ca */ /* 0x000fe400000e0000 */
[----:B------:R-:W-:Y:S02]  /*1860*/  R2UR UR33, R14 ;  /* 0x000000000e2172ca */ /* 0x000fe400000e0000 */
[----:B------:R-:W-:-:S02]  /*1870*/  IADD3 R16, P1, PT, R17, R8, RZ ;  /* 0x0000000811107210 */ /* 0x000fc40007f3e0ff */
[----:B------:R-:W-:Y:S02]  /*1880*/  SHF.R.S32.HI R20, RZ, 0x1f, R17 ;  /* 0x0000001fff147819 */ /* 0x000fe40000011411 */
[-C--:B------:R-:W-:Y:S02]  /*1890*/  IADD3 R14, P4, PT, R37, R8.reuse, RZ ;  /* 0x00000008250e7210 */ /* 0x080fe40007f9e0ff */
[----:B------:R-:W-:Y:S01]  /*18a0*/  IADD3 R4, P5, PT, R21, R8, RZ ;  /* 0x0000000815047210 */ /* 0x000fe20007fbe0ff */
[----:B------:R-:W-:Y:S01]  /*18b0*/  IMAD.X R20, R20, 0x1, R9, P1 ;  /* 0x0000000114147824 */ /* 0x000fe200008e0609 */
[----:B------:R-:W-:Y:S02]  /*18c0*/  R2UR UR25, R14 ;  /* 0x000000000e1972ca */ /* 0x000fe400000e0000 */
[----:B------:R-:W-:Y:S02]  /*18d0*/  R2UR UR15, R4 ;  /* 0x00000000040f72ca */ /* 0x000fe400000e0000 */
[----:B------:R-:W-:-:S02]  /*18e0*/  SHF.R.S32.HI R14, RZ, 0x1f, R29 ;  /* 0x0000001fff0e7819 */ /* 0x000fc4000001141d */
[----:B------:R-:W-:Y:S02]  /*18f0*/  SHF.R.S32.HI R4, RZ, 0x1f, R37 ;  /* 0x0000001fff047819 */ /* 0x000fe40000011425 */
[----:B------:R-:W-:Y:S01]  /*1900*/  SHF.R.S32.HI R22, RZ, 0x1f, R13 ;  /* 0x0000001fff167819 */ /* 0x000fe2000001140d */
[--C-:B------:R-:W-:Y:S01]  /*1910*/  IMAD.X R29, R14, 0x1, R9.reuse, P0 ;  /* 0x000000010e1d7824 */ /* 0x100fe200000e0609 */
[----:B------:R-:W-:Y:S01]  /*1920*/  R2UR UR20, R20 ;  /* 0x00000000141472ca */ /* 0x000fe200000e0000 */
[--C-:B------:R-:W-:Y:S01]  /*1930*/  IMAD.X R23, R4, 0x1, R9.reuse, P4 ;  /* 0x0000000104177824 */ /* 0x100fe200020e0609 */
[----:B------:R-:W0:Y:S01]  /*1940*/  LDC R20, c[0x0][0x3a8] ;  /* 0x0000ea00ff147b82 */ /* 0x000e220000000800 */
[----:B------:R-:W-:Y:S01]  /*1950*/  IMAD.X R22, R22, 0x1, R9, P3 ;  /* 0x0000000116167824 */ /* 0x000fe200018e0609 */
[-C--:B------:R-:W-:Y:S02]  /*1960*/  IADD3 R14, P0, PT, R19, R8.reuse, RZ ;  /* 0x00000008130e7210 */ /* 0x080fe40007f1e0ff */
[----:B------:R-:W-:-:S02]  /*1970*/  IADD3 R4, P3, PT, R27, R8, RZ ;  /* 0x000000081b047210 */ /* 0x000fc40007f7e0ff */
[-C--:B------:R-:W-:Y:S02]  /*1980*/  IADD3 R13, P6, PT, R33, R8.reuse, RZ ;  /* 0x00000008210d7210 */ /* 0x080fe40007fde0ff */
[----:B------:R-:W-:Y:S02]  /*1990*/  R2UR UR17, R14 ;  /* 0x000000000e1172ca */ /* 0x000fe400000e0000 */
[----:B------:R-:W-:Y:S02]  /*19a0*/  R2UR UR7, R4 ;  /* 0x00000000040772ca */ /* 0x000fe400000e0000 */
[----:B------:R-:W-:Y:S02]  /*19b0*/  IADD3 R14, P4, PT, R25, R8, RZ ;  /* 0x00000008190e7210 */ /* 0x000fe40007f9e0ff */
[----:B------:R-:W-:Y:S01]  /*19c0*/  R2UR UR11, R13 ;  /* 0x000000000d0b72ca */ /* 0x000fe200000e0000 */
[----:B------:R-:W-:Y:S01]  /*19d0*/  IMAD R13, R28, UR10, RZ ;  /* 0x0000000a1c0d7c24 */ /* 0x000fe2000f8e02ff */
[----:B------:R-:W-:-:S02]  /*19e0*/  SHF.R.S32.HI R4, RZ, 0x1f, R15 ;  /* 0x0000001fff047819 */ /* 0x000fc4000001140f */
[----:B------:R-:W-:Y:S02]  /*19f0*/  SHF.R.S32.HI R28, RZ, 0x1f, R25 ;  /* 0x0000001fff1c7819 */ /* 0x000fe40000011419 */
[----:B------:R-:W-:Y:S01]  /*1a00*/  R2UR UR13, R14 ;  /* 0x000000000e0d72ca */ /* 0x000fe200000e0000 */
[----:B------:R-:W-:Y:S01]  /*1a10*/  IMAD R14, R7, UR10, RZ ;  /* 0x0000000a070e7c24 */ /* 0x000fe2000f8e02ff */
[----:B------:R-:W-:Y:S01]  /*1a20*/  SHF.R.S32.HI R26, RZ, 0x1f, R21 ;  /* 0x0000001fff1a7819 */ /* 0x000fe20000011415 */
[----:B------:R-:W-:Y:S01]  /*1a30*/  IMAD.X R21, R4, 0x1, R9, P2 ;  /* 0x0000000104157824 */ /* 0x000fe200010e0609 */
[----:B------:R-:W-:Y:S01]  /*1a40*/  R2UR UR19, R16 ;  /* 0x00000000101372ca */ /* 0x000fe200000e0000 */
[C---:B0-----:R-:W-:Y:S01]  /*1a50*/  IMAD R68, R20.reuse, 0x3a, RZ ;  /* 0x0000003a14447824 */ /* 0x041fe200078e02ff */
[----:B------:R-:W-:Y:S01]  /*1a60*/  SHF.R.S32.HI R16, RZ, 0x1f, R19 ;  /* 0x0000001fff107819 */ /* 0x000fe20000011413 */
[C---:B------:R-:W-:Y:S01]  /*1a70*/  IMAD R70, R20.reuse, 0x39, RZ ;  /* 0x0000003914467824 */ /* 0x040fe200078e02ff */
[----:B------:R-:W-:Y:S01]  /*1a80*/  SHF.R.S32.HI R34, RZ, 0x1f, R33 ;  /* 0x0000001fff227819 */ /* 0x000fe20000011421 */
[----:B------:R-:W-:Y:S01]  /*1a90*/  IMAD R72, R20, 0x38, RZ ;  /* 0x0000003814487824 */ /* 0x000fe200078e02ff */
[----:B------:R-:W-:Y:S01]  /*1aa0*/  SHF.R.S32.HI R38, RZ, 0x1f, R13 ;  /* 0x0000001fff267819 */ /* 0x000fe2000001140d */
[--C-:B------:R-:W-:Y:S01]  /*1ab0*/  IMAD.X R19, R16, 0x1, R9.reuse, P0 ;  /* 0x0000000110137824 */ /* 0x100fe200000e0609 */
[-C--:B------:R-:W-:Y:S01]  /*1ac0*/  IADD3 R7, P2, PT, R13, R8.reuse, RZ ;  /* 0x000000080d077210 */ /* 0x080fe20007f5e0ff */
[----:B------:R-:W-:Y:S01]  /*1ad0*/  IMAD.X R13, R28, 0x1, R9, P4 ;  /* 0x000000011c0d7824 */ /* 0x000fe200020e0609 */
[----:B------:R-:W-:Y:S01]  /*1ae0*/  SHF.R.S32.HI R36, RZ, 0x1f, R27 ;  /* 0x0000001fff247819 */ /* 0x000fe2000001141b */
[--C-:B------:R-:W-:Y:S01]  /*1af0*/  IMAD.X R15, R34, 0x1, R9.reuse, P6 ;  /* 0x00000001220f7824 */ /* 0x100fe200030e0609 */
[----:B------:R-:W-:Y:S01]  /*1b00*/  R2UR UR34, R31 ;  /* 0x000000001f2272ca */ /* 0x000fe200000e0000 */
[--C-:B------:R-:W-:Y:S01]  /*1b10*/  IMAD.X R16, R26, 0x1, R9.reuse, P5 ;  /* 0x000000011a107824 */ /* 0x100fe200028e0609 */
[----:B------:R-:W-:Y:S01]  /*1b20*/  R2UR UR30, R29 ;  /* 0x000000001d1e72ca */ /* 0x000fe200000e0000 */
[----:B------:R-:W-:Y:S01]  /*1b30*/  IMAD R28, R3, UR37, RZ ;  /* 0x00000025031c7c24 */ /* 0x000fe2000f8e02ff */
[----:B------:R-:W-:Y:S01]  /*1b40*/  IADD3 R17, P1, PT, R14, R8, RZ ;  /* 0x000000080e117210 */ /* 0x000fe20007f3e0ff */
[--C-:B------:R-:W-:Y:S01]  /*1b50*/  IMAD.X R8, R36, 0x1, R9.reuse, P3 ;  /* 0x0000000124087824 */ /* 0x100fe200018e0609 */
[----:B------:R-:W-:Y:S01]  /*1b60*/  R2UR UR14, R13 ;  /* 0x000000000d0e72ca */ /* 0x000fe200000e0000 */
[----:B------:R-:W-:Y:S01]  /*1b70*/  IMAD.X R4, R38, 0x1, R9, P2 ;  /* 0x0000000126047824 */ /* 0x000fe200010e0609 */
[----:B---3--:R-:W-:Y:S01]  /*1b80*/  IADD3 R13, P0, PT, R10, UR38, RZ ;  /* 0x000000260a0d7c10 */ /* 0x008fe2000ff1e0ff */
[C---:B------:R-:W-:Y:S01]  /*1b90*/  IMAD R34, R20.reuse, 0x3d, RZ ;  /* 0x0000003d14227824 */ /* 0x040fe200078e02ff */
[----:B------:R-:W-:Y:S01]  /*1ba0*/  R2UR UR12, R15 ;  /* 0x000000000f0c72ca */ /* 0x000fe200000e0000 */
[----:B------:R-:W-:Y:S01]  /*1bb0*/  IMAD R36, R20, 0x3c, RZ ;  /* 0x0000003c14247824 */ /* 0x000fe200078e02ff */
[----:B------:R-:W-:Y:S01]  /*1bc0*/  LEA.HI.X.SX32 R14, R14, R9, 0x1, P1 ;  /* 0x000000090e0e7211 */ /* 0x000fe200008f0eff */
[----:B------:R-:W-:Y:S01]  /*1bd0*/  IMAD R38, R20, 0x3b, RZ ;  /* 0x0000003b14267824 */ /* 0x000fe200078e02ff */
[----:B------:R-:W-:Y:S01]  /*1be0*/  R2UR UR36, R32 ;  /* 0x00000000202472ca */ /* 0x000fe200000e0000 */
[----:B------:R-:W-:Y:S01]  /*1bf0*/  IMAD R32, R20, 0x3e, RZ ;  /* 0x0000003e14207824 */ /* 0x000fe200078e02ff */
[----:B------:R-:W-:Y:S01]  /*1c00*/  R2UR UR32, R30 ;  /* 0x000000001e2072ca */ /* 0x000fe200000e0000 */
[----:B------:R-:W-:Y:S01]  /*1c10*/  IMAD R30, R20, 0x3f, RZ ;  /* 0x0000003f141e7824 */ /* 0x000fe200078e02ff */
[----:B------:R-:W-:Y:S01]  /*1c20*/  R2UR UR28, R24 ;  /* 0x00000000181c72ca */ /* 0x000fe200000e0000 */
[C---:B------:R-:W-:Y:S01]  /*1c30*/  IMAD R74, R20.reuse, 0x37, RZ ;  /* 0x00000037144a7824 */ /* 0x040fe200078e02ff */
[----:B------:R-:W-:Y:S01]  /*1c40*/  R2UR UR26, R23 ;  /* 0x00000000171a72ca */ /* 0x000fe200000e0000 */
[----:B------:R-:W-:Y:S01]  /*1c50*/  IMAD R76, R20, 0x36, RZ ;  /* 0x00000036144c7824 */ /* 0x000fe200078e02ff */
[----:B------:R-:W-:Y:S01]  /*1c60*/  R2UR UR24, R22 ;  /* 0x00000000161872ca */ /* 0x000fe200000e0000 */
[C---:B------:R-:W-:Y:S01]  /*1c70*/  IMAD R78, R20.reuse, 0x35, RZ ;  /* 0x00000035144e7824 */ /* 0x040fe200078e02ff */
[----:B------:R-:W-:Y:S01]  /*1c80*/  R2UR UR22, R21 ;  /* 0x00000000151672ca */ /* 0x000fe200000e0000 */
[C---:B------:R-:W-:Y:S01]  /*1c90*/  IMAD R80, R20.reuse, 0x34, RZ ;  /* 0x0000003414507824 */ /* 0x040fe200078e02ff */
[----:B------:R-:W-:Y:S01]  /*1ca0*/  R2UR UR18, R19 ;  /* 0x00000000131272ca */ /* 0x000fe200000e0000 */
[----:B------:R-:W-:Y:S01]  /*1cb0*/  IMAD R82, R20, 0x33, RZ ;  /* 0x0000003314527824 */ /* 0x000fe200078e02ff */
[----:B------:R-:W-:Y:S01]  /*1cc0*/  R2UR UR16, R16 ;  /* 0x00000000101072ca */ /* 0x000fe200000e0000 */
[----:B------:R-:W-:Y:S01]  /*1cd0*/  IMAD R84, R20, 0x32, RZ ;  /* 0x0000003214547824 */ /* 0x000fe200078e02ff */
[----:B------:R-:W-:Y:S01]  /*1ce0*/  R2UR UR10, R8 ;  /* 0x00000000080a72ca */ /* 0x000fe200000e0000 */
[----:B------:R-:W-:Y:S01]  /*1cf0*/  IMAD R86, R20, 0x31, RZ ;  /* 0x0000003114567824 */ /* 0x000fe200078e02ff */
[----:B------:R-:W-:Y:S01]  /*1d00*/  LEA.HI.X.SX32 R15, R10, UR39, 0x1, P0 ;  /* 0x000000270a0f7c11 */ /* 0x000fe200080f0eff */
[C---:B------:R-:W-:Y:S01]  /*1d10*/  IMAD R88, R20.reuse, 0x30, RZ ;  /* 0x0000003014587824 */ /* 0x040fe200078e02ff */
[C---:B------:R-:W-:Y:S01]  /*1d20*/  LOP3.LUT R19, R3.reuse, 0x8, RZ, 0x3c, !PT ;  /* 0x0000000803137812 */ /* 0x040fe200078e3cff */
        /* <DEDUP_REMOVED lines=11> */
[----:B------:R-:W-:Y:S01]  /*1de0*/  LOP3.LUT R26, R3, 0x38, RZ, 0x3c, !PT ;  /* 0x00000038031a7812 */ /* 0x000fe200078e3cff */
[C---:B------:R-:W-:Y:S01]  /*1df0*/  IMAD R102, R20.reuse, 0x29, RZ ;  /* 0x0000002914667824 */ /* 0x040fe200078e02ff */
[----:B------:R-:W-:Y:S01]  /*1e00*/  SHF.R.S32.HI R9, RZ, 0x1f, R28 ;  /* 0x0000001fff097819 */ /* 0x000fe2000001141c */
[C---:B------:R-:W-:Y:S01]  /*1e10*/  IMAD R104, R20.reuse, 0x28, RZ ;  /* 0x0000002814687824 */ /* 0x040fe200078e02ff */
[----:B------:R-:W-:Y:S01]  /*1e20*/  LOP3.LUT R16, R11, 0x20, RZ, 0x3c, !PT ;  /* 0x000000200b107812 */ /* 0x000fe200078e3cff */
[C---:B------:R-:W-:Y:S01]  /*1e30*/  IMAD R106, R20.reuse, 0x27, RZ ;  /* 0x00000027146a7824 */ /* 0x040fe200078e02ff */
[----:B------:R-:W0:Y:S01]  /*1e40*/  LDCU UR38, c[0x0][0x3a8] ;  /* 0x00007500ff2677ac */ /* 0x000e220008000800 */
[----:B------:R-:W-:-:S02]  /*1e50*/  IMAD R108, R20, 0x26, RZ ;  /* 0x00000026146c7824 */ /* 0x000fc400078e02ff */
[C---:B------:R-:W-:Y:S02]  /*1e60*/  IMAD R110, R20.reuse, 0x25, RZ ;  /* 0x00000025146e7824 */ /* 0x040fe400078e02ff */
[C---:B------:R-:W-:Y:S02]  /*1e70*/  IMAD R112, R20.reuse, 0x24, RZ ;  /* 0x0000002414707824 */ /* 0x040fe400078e02ff */
[C---:B------:R-:W-:Y:S02]  /*1e80*/  IMAD R114, R20.reuse, 0x23, RZ ;  /* 0x0000002314727824 */ /* 0x040fe400078e02ff */
[C---:B------:R-:W-:Y:S02]  /*1e90*/  IMAD R116, R20.reuse, 0x22, RZ ;  /* 0x0000002214747824 */ /* 0x040fe400078e02ff */
[C---:B------:R-:W-:Y:S02]  /*1ea0*/  IMAD R118, R20.reuse, 0x21, RZ ;  /* 0x0000002114767824 */ /* 0x040fe400078e02ff */
[----:B------:R-:W-:-:S02]  /*1eb0*/  IMAD.SHL.U32 R120, R20, 0x20, RZ ;  /* 0x0000002014787824 */ /* 0x000fc400078e00ff */
[C---:B------:R-:W-:Y:S02]  /*1ec0*/  IMAD R10, R20.reuse, 0x1f, RZ ;  /* 0x0000001f140a7824 */ /* 0x040fe400078e02ff */
[----:B------:R-:W-:-:S07]  /*1ed0*/  IMAD R8, R20, 0x1e, RZ ;  /* 0x0000001e14087824 */ /* 0x000fce00078e02ff */
.L_x_2:
[C---:B------:R-:W-:Y:S02]  /*1ee0*/  ISETP.GT.AND P1, PT, R18.reuse, RZ, PT ;  /* 0x000000ff1200720c */ /* 0x040fe40003f24270 */
[----:B------:R-:W-:Y:S02]  /*1ef0*/  PRMT R44, RZ, 0x7610, R44 ;  /* 0x00007610ff2c7816 */ /* 0x000fe4000000002c */
[C---:B------:R-:W-:Y:S02]  /*1f00*/  ISETP.GT.AND P0, PT, R18.reuse, 0x1e, PT ;  /* 0x0000001e1200780c */ /* 0x040fe40003f04270 */
[----:B------:R-:W-:Y:S02]  /*1f10*/  ISETP.GT.AND P4, PT, R18, 0x1, PT ;  /* 0x000000011200780c */ /* 0x000fe40003f84270 */
[----:B0-----:R-:W-:-:S05]  /*1f20*/  IADD3 R46, P2, PT, R13, UR38, RZ ;  /* 0x000000260d2e7c10 */ /* 0x001fca000ff5e0ff */
[----:B------:R-:W-:Y:S02]  /*1f30*/  @P1 IMAD.MOV.U32 R42, RZ, RZ, R13 ;  /* 0x000000ffff2a1224 */ /* 0x000fe400078e000d */
[----:B------:R-:W-:Y:S01]  /*1f40*/  @P1 IMAD.MOV.U32 R43, RZ, RZ, R15 ;  /* 0x000000ffff2b1224 */ /* 0x000fe200078e000f */
[----:B------:R-:W-:-:S04]  /*1f50*/  PRMT R31, RZ, 0x7610, R31 ;  /* 0x00007610ff1f7816 */ /* 0x000fc8000000001f */
[----:B------:R-:W2:Y:S01]  /*1f60*/  @P1 LDG.E.U8 R44, desc[UR8][R42.64] ;  /* 0x000000082a2c1981 */ /* 0x000ea2000c1e1100 */
[----:B------:R-:W-:Y:S02]  /*1f70*/  IADD3 R64, P1, PT, R8, R13, RZ ;  /* 0x0000000d08407210 */ /* 0x000fe40007f3e0ff */
[----:B------:R-:W-:Y:S02]  /*1f80*/  ISETP.GT.AND P3, PT, R18, 0x1f, PT ;  /* 0x0000001f1200780c */ /* 0x000fe40003f64270 */
[----:B------:R-:W-:Y:S02]  /*1f90*/  LEA.HI.X.SX32 R65, R8, R15, 0x1, P1 ;  /* 0x0000000f08417211 */ /* 0x000fe400008f0eff */
[----:B------:R-:W-:Y:S02]  /*1fa0*/  IADD3 R66, P1, PT, R10, R13, RZ ;  /* 0x0000000d0a427210 */ /* 0x000fe40007f3e0ff */
[----:B------:R-:W-:Y:S01]  /*1fb0*/  LEA.HI.X.SX32 R47, R20, R15, 0x1, P2 ;  /* 0x0000000f142f7211 */ /* 0x000fe200010f0eff */
[----:B------:R-:W3:Y:S01]  /*1fc0*/  @P0 LDG.E.U8 R31, desc[UR8][R64.64] ;  /* 0x00000008401f0981 */ /* 0x000ee2000c1e1100 */
[----:B------:R-:W-:-:S02]  /*1fd0*/  PRMT R40, RZ, 0x7610, R40 ;  /* 0x00007610ff287816 */ /* 0x000fc40000000028 */
[----:B------:R-:W-:Y:S02]  /*1fe0*/  ISETP.GT.AND P2, PT, R18, 0x20, PT ;  /* 0x000000201200780c */ /* 0x000fe40003f44270 */
[----:B------:R-:W-:Y:S02]  /*1ff0*/  IADD3 R122, P0, PT, R120, R13, RZ ;  /* 0x0000000d787a7210 */ /* 0x000fe40007f1e0ff */
[-C--:B------:R-:W-:Y:S01]  /*2000*/  LEA.HI.X.SX32 R67, R10, R15.reuse, 0x1, P1 ;  /* 0x0000000f0a437211 */ /* 0x080fe200008f0eff */
[----:B------:R0:W4:Y:S01]  /*2010*/  @P4 LDG.E.U8 R40, desc[UR8][R46.64] ;  /* 0x000000082e284981 */ /* 0x000122000c1e1100 */
[----:B------:R-:W-:Y:S02]  /*2020*/  ISETP.GT.AND P1, PT, R18, 0x21, PT ;  /* 0x000000211200780c */ /* 0x000fe40003f24270 */
[----:B------:R-:W-:Y:S02]  /*2030*/  PRMT R29, RZ, 0x7610, R29 ;  /* 0x00007610ff1d7816 */ /* 0x000fe4000000001d */
[----:B------:R-:W-:-:S02]  /*2040*/  LEA.HI.X.SX32 R123, R120, R15, 0x1, P0 ;  /* 0x0000000f787b7211 */ /* 0x000fc400000f0eff */
[----:B------:R-:W-:Y:S02]  /*2050*/  PRMT R158, RZ, 0x7610, R158 ;  /* 0x00007610ff9e7816 */ /* 0x000fe4000000009e */
[----:B------:R-:W-:Y:S01]  /*2060*/  ISETP.GT.AND P0, PT, R18, 0x22, PT ;  /* 0x000000221200780c */ /* 0x000fe20003f04270 */
[----:B------:R1:W5:Y:S01]  /*2070*/  @P3 LDG.E.U8 R29, desc[UR8][R66.64] ;  /* 0x00000008421d3981 */ /* 0x000362000c1e1100 */
[-C--:B0-----:R-:W-:Y:S02]  /*2080*/  IADD3 R46, P4, PT, R118, R13.reuse, RZ ;  /* 0x0000000d762e7210 */ /* 0x081fe40007f9e0ff */
[----:B------:R-:W-:Y:S01]  /*2090*/  PRMT R42, RZ, 0x7610, R42 ;  /* 0x00007610ff2a7816 */ /* 0x000fe2000000002a */
[----:B------:R0:W2:Y:S01]  /*20a0*/  @P2 LDG.E.U8 R158, desc[UR8][R122.64] ;  /* 0x000000087a9e2981 */ /* 0x0000a2000c1e1100 */
[----:B------:R-:W-:Y:S02]  /*20b0*/  IADD3 R64, P3, PT, R116, R13, RZ ;  /* 0x0000000d74407210 */ /* 0x000fe40007f7e0ff */
[----:B------:R-:W-:-:S02]  /*20c0*/  LEA.HI.X.SX32 R47, R118, R15, 0x1, P4 ;  /* 0x0000000f762f7211 */ /* 0x000fc400020f0eff */
[----:B------:R-:W-:Y:S02]  /*20d0*/  ISETP.GT.AND P2, PT, R18, 0x23, PT ;  /* 0x000000231200780c */ /* 0x000fe40003f44270 */
[----:B------:R-:W-:Y:S01]  /*20e0*/  PRMT R146, RZ, 0x7610, R146 ;  /* 0x00007610ff927816 */ /* 0x000fe20000000092 */
[----:B------:R0:W2:Y:S01]  /*20f0*/  @P1 LDG.E.U8 R42, desc[UR8][R46.64] ;  /* 0x000000082e2a1981 */ /* 0x0000a2000c1e1100 */
[----:B------:R-:W-:Y:S02]  /*2100*/  LEA.HI.X.SX32 R65, R116, R15, 0x1, P3 ;  /* 0x0000000f74417211 */ /* 0x000fe400018f0eff */
[----:B------:R-:W-:Y:S02]  /*2110*/  ISETP.GT.AND P1, PT, R18, 0x24, PT ;  /* 0x000000241200780c */ /* 0x000fe40003f24270 */
[-C--:B-1----:R-:W-:Y:S01]  /*2120*/  IADD3 R66, P4, PT, R114, R13.reuse, RZ ;  /* 0x0000000d72427210 */ /* 0x082fe20007f9e0ff */
[----:B------:R-:W2:Y:S01]  /*2130*/  @P0 LDG.E.U8 R146, desc[UR8][R64.64] ;  /* 0x0000000840920981 */ /* 0x000ea2000c1e1100 */
[----:B0-----:R-:W-:-:S02]  /*2140*/  IADD3 R122, P3, PT, R112, R13, RZ ;  /* 0x0000000d707a7210 */ /* 0x001fc40007f7e0ff */
[----:B------:R-:W-:Y:S02]  /*2150*/  PRMT R126, RZ, 0x7610, R126 ;  /* 0x00007610ff7e7816 */ /* 0x000fe4000000007e */
[----:B------:R-:W-:Y:S02]  /*2160*/  ISETP.GT.AND P0, PT, R18, 0x25, PT ;  /* 0x000000251200780c */ /* 0x000fe40003f04270 */
[-C--:B------:R-:W-:Y:S02]  /*2170*/  LEA.HI.X.SX32 R67, R114, R15.reuse, 0x1, P4 ;  /* 0x0000000f72437211 */ /* 0x080fe400020f0eff */
[----:B------:R-:W-:Y:S02]  /*2180*/  PRMT R144, RZ, 0x7610, R144 ;  /* 0x00007610ff907816 */ /* 0x000fe40000000090 */
[----:B------:R-:W-:Y:S01]  /*2190*/  LEA.HI.X.SX32 R123, R112, R15, 0x1, P3 ;  /* 0x0000000f707b7211 */ /* 0x000fe200018f0eff */
[----:B------:R0:W2:Y:S01]  /*21a0*/  @P2 LDG.E.U8 R126, desc[UR8][R66.64] ;  /* 0x00000008427e2981 */ /* 0x0000a2000c1e1100 */
[----:B------:R-:W-:-:S02]  /*21b0*/  IADD3 R124, P4, PT, R110, R13, RZ ;  /* 0x0000000d6e7c7210 */ /* 0x000fc40007f9e0ff */
[----:B------:R-:W-:Y:S01]  /*21c0*/  ISETP.GT.AND P2, PT, R18, 0x26, PT ;  /* 0x000000261200780c */ /* 0x000fe20003f44270 */
[----:B------:R1:W2:Y:S01]  /*21d0*/  @P1 LDG.E.U8 R144, desc[UR8][R122.64] ;  /* 0x000000087a901981 */ /* 0x0002a2000c1e1100 */
[----:B------:R-:W-:Y:S02]  /*21e0*/  PRMT R162, RZ, 0x7610, R162 ;  /* 0x00007610ffa27816 */ /* 0x000fe400000000a2 */
[----:B------:R-:W-:Y:S02]  /*21f0*/  LEA.HI.X.SX32 R125, R110, R15, 0x1, P4 ;  /* 0x0000000f6e7d7211 */ /* 0x000fe400020f0eff */
[----:B------:R-:W-:Y:S02]  /*2200*/  ISETP.GT.AND P1, PT, R18, 0x27, PT ;  /* 0x000000271200780c */ /* 0x000fe40003f24270 */
[----:B------:R-:W-:Y:S01]  /*2210*/  IADD3 R130, P3, PT, R108, R13, RZ ;  /* 0x0000000d6c827210 */ /* 0x000fe20007f7e0ff */
[----:B------:R-:W2:Y:S01]  /*2220*/  @P0 LDG.E.U8 R162, desc[UR8][R124.64] ;  /* 0x000000087ca20981 */ /* 0x000ea2000c1e1100 */
[----:B------:R-:W-:-:S02]  /*2230*/  PRMT R47, RZ, 0x7610, R47 ;  /* 0x00007610ff2f7816 */ /* 0x000fc4000000002f */
[----:B------:R-:W-:Y:S02]  /*2240*/  ISETP.GT.AND P0, PT, R18, 0x28, PT ;  /* 0x000000281200780c */ /* 0x000fe40003f04270 */
[----:B0-----:R-:W-:Y:S02]  /*2250*/  IADD3 R66, P4, PT, R106, R13, RZ ;  /* 0x0000000d6a427210 */ /* 0x001fe40007f9e0ff */
[----:B------:R-:W-:Y:S02]  /*2260*/  LEA.HI.X.SX32 R131, R108, R15, 0x1, P3 ;  /* 0x0000000f6c837211 */ /* 0x000fe400018f0eff */
[----:B------:R-:W-:Y:S02]  /*2270*/  PRMT R45, RZ, 0x7610, R45 ;  /* 0x00007610ff2d7816 */ /* 0x000fe4000000002d */
[----:B------:R-:W-:Y:S01]  /*2280*/  IADD3 R64, P3, PT, R104, R13, RZ ;  /* 0x0000000d68407210 */ /* 0x000fe20007f7e0ff */
[----:B------:R-:W2:Y:S01]  /*2290*/  @P2 LDG.E.U8 R47, desc[UR8][R130.64] ;  /* 0x00000008822f2981 */ /* 0x000ea2000c1e1100 */
[----:B------:R-:W-:-:S02]  /*22a0*/  LEA.HI.X.SX32 R67, R106, R15, 0x1, P4 ;  /* 0x0000000f6a437211 */ /* 0x000fc400020f0eff */
[----:B------:R-:W-:Y:S02]  /*22b0*/  ISETP.GT.AND P2, PT, R18, 0x29, PT ;  /* 0x000000291200780c */ /* 0x000fe40003f44270 */
[----:B------:R-:W-:Y:S01]  /*22c0*/  PRMT R156, RZ, 0x7610, R156 ;  /* 0x00007610ff9c7816 */ /* 0x000fe2000000009c */
[----:B------:R0:W2:Y:S01]  /*22d0*/  @P1 LDG.E.U8 R45, desc[UR8][R66.64] ;  /* 0x00000008422d1981 */ /* 0x0000a2000c1e1100 */
[----:B------:R-:W-:Y:S02]  /*22e0*/  LEA.HI.X.SX32 R65, R104, R15, 0x1, P3 ;  /* 0x0000000f68417211 */ /* 0x000fe400018f0eff */
[----:B------:R-:W-:Y:S02]  /*22f0*/  ISETP.GT.AND P1, PT, R18, 0x2a, PT ;  /* 0x0000002a1200780c */ /* 0x000fe40003f24270 */
[-C--:B------:R-:W-:Y:S01]  /*2300*/  IADD3 R128, P4, PT, R102, R13.reuse, RZ ;  /* 0x0000000d66807210 */ /* 0x080fe20007f9e0ff */
[----:B------:R0:W2:Y:S01]  /*2310*/  @P0 LDG.E.U8 R156, desc[UR8][R64.64] ;  /* 0x00000008409c0981 */ /* 0x0000a2000c1e1100 */
[----:B-1----:R-:W-:-:S02]  /*2320*/  IADD3 R122, P3, PT, R100, R13, RZ ;  /* 0x0000000d647a7210 */ /* 0x002fc40007f7e0ff */
[----:B------:R-:W-:Y:S02]  /*2330*/  PRMT R154, RZ, 0x7610, R154 ;  /* 0x00007610ff9a7816 */ /* 0x000fe4000000009a */
[----:B------:R-:W-:Y:S02]  /*2340*/  ISETP.GT.AND P0, PT, R18, 0x2b, PT ;  /* 0x0000002b1200780c */ /* 0x000fe40003f04270 */
[-C--:B------:R-:W-:Y:S02]  /*2350*/  LEA.HI.X.SX32 R129, R102, R15.reuse, 0x1, P4 ;  /* 0x0000000f66817211 */ /* 0x080fe400020f0eff */
[----:B------:R-:W-:Y:S02]  /*2360*/  PRMT R39, RZ, 0x7610, R39 ;  /* 0x00007610ff277816 */ /* 0x000fe40000000027 */
[----:B------:R-:W-:Y:S01]  /*2370*/  LEA.HI.X.SX32 R123, R100, R15, 0x1, P3 ;  /* 0x0000000f647b7211 */ /* 0x000fe200018f0eff */
[----:B------:R1:W2:Y:S01]  /*2380*/  @P2 LDG.E.U8 R154, desc[UR8][R128.64] ;  /* 0x00000008809a2981 */ /* 0x0002a2000c1e1100 */
[----:B0-----:R-:W-:-:S02]  /*2390*/  IADD3 R66, P4, PT, R98, R13, RZ ;  /* 0x0000000d62427210 */ /* 0x001fc40007f9e0ff */
[----:B------:R-:W-:Y:S01]  /*23a0*/  ISETP.GT.AND P2, PT, R18, 0x2c, PT ;  /* 0x0000002c1200780c */ /* 0x000fe20003f44270 */
[----:B------:R0:W2:Y:S01]  /*23b0*/  @P1 LDG.E.U8 R39, desc[UR8][R122.64] ;  /* 0x000000087a271981 */ /* 0x0000a2000c1e1100 */
[----:B------:R-:W-:Y:S02]  /*23c0*/  PRMT R37, RZ, 0x7610, R37 ;  /* 0x00007610ff257816 */ /* 0x000fe40000000025 */
[----:B------:R-:W-:Y:S02]  /*23d0*/  LEA.HI.X.SX32 R67, R98, R15, 0x1, P4 ;  /* 0x0000000f62437211 */ /* 0x000fe400020f0eff */
[----:B------:R-:W-:Y:S02]  /*23e0*/  ISETP.GT.AND P1, PT, R18, 0x2d, PT ;  /* 0x0000002d1200780c */ /* 0x000fe40003f24270 */
[----:B------:R-:W-:Y:S01]  /*23f0*/  IADD3 R64, P3, PT, R96, R13, RZ ;  /* 0x0000000d60407210 */ /* 0x000fe20007f7e0ff */
[----:B------:R0:W2:Y:S01]  /*2400*/  @P0 LDG.E.U8 R37, desc[UR8][R66.64] ;  /* 0x0000000842250981 */ /* 0x0000a2000c1e1100 */
[----:B------:R-:W-:-:S02]  /*2410*/  PRMT R124, RZ, 0x7610, R124 ;  /* 0x00007610ff7c7816 */ /* 0x000fc4000000007c */
[----:B------:R-:W-:Y:S02]  /*2420*/  ISETP.GT.AND P0, PT, R18, 0x2e, PT ;  /* 0x0000002e1200780c */ /* 0x000fe40003f04270 */
[----:B-1----:R-:W-:Y:S02]  /*2430*/  IADD3 R128, P4, PT, R94, R13, RZ ;  /* 0x0000000d5e807210 */ /* 0x002fe40007f9e0ff */
[----:B------:R-:W-:Y:S02]  /*2440*/  LEA.HI.X.SX32 R65, R96, R15, 0x1, P3 ;  /* 0x0000000f60417211 */ /* 0x000fe400018f0eff */
[----:B0-----:R-:W-:Y:S02]  /*2450*/  PRMT R122, RZ, 0x7610, R122 ;  /* 0x00007610ff7a7816 */ /* 0x001fe4000000007a */
[----:B------:R-:W-:Y:S01]  /*2460*/  IADD3 R130, P3, PT, R92, R13, RZ ;  /* 0x0000000d5c827210 */ /* 0x000fe20007f7e0ff */
[----:B------:R0:W2:Y:S01]  /*2470*/  @P2 LDG.E.U8 R124, desc[UR8][R64.64] ;  /* 0x00000008407c2981 */ /* 0x0000a2000c1e1100 */
        /* <DEDUP_REMOVED lines=8> */
[----:B------:R-:W-:-:S02]  /*2500*/  IADD3 R66, P3, PT, R86, R13, RZ ;  /* 0x0000000d56427210 */ /* 0x000fc40007f7e0ff */
[----:B------:R-:W-:Y:S02]  /*2510*/  PRMT R160, RZ, 0x7610, R160 ;  /* 0x00007610ffa07816 */ /* 0x000fe400000000a0 */
[----:B------:R-:W-:Y:S02]  /*2520*/  ISETP.GT.AND P0, PT, R18, 0x32, PT ;  /* 0x000000321200780c */ /* 0x000fe40003f04270 */
[-C--:B------:R-:W-:Y:S02]  /*2530*/  LEA.HI.X.SX32 R133, R88, R15.reuse, 0x1, P4 ;  /* 0x0000000f58857211 */ /* 0x080fe400020f0eff */
[----:B0-----:R-:W-:Y:S02]  /*2540*/  PRMT R65, RZ, 0x7610, R65 ;  /* 0x00007610ff417816 */ /* 0x001fe40000000041 */
[----:B------:R-:W-:Y:S01]  /*2550*/  LEA.HI.X.SX32 R67, R86, R15, 0x1, P3 ;  /* 0x0000000f56437211 */ /* 0x000fe200018f0eff */
[----:B------:R-:W2:Y:S01]  /*2560*/  @P2 LDG.E.U8 R160, desc[UR8][R132.64] ;  /* 0x0000000884a02981 */ /* 0x000ea2000c1e1100 */
[----:B-1----:R-:W-:-:S02]  /*2570*/  IADD3 R128, P4, PT, R84, R13, RZ ;  /* 0x0000000d54807210 */ /* 0x002fc40007f9e0ff */
        /* <DEDUP_REMOVED lines=9> */
[----:B------:R-:W-:Y:S02]  /*2610*/  IADD3 R134, P4, PT, R80, R13, RZ ;  /* 0x0000000d50867210 */ /* 0x000fe40007f9e0ff */
        /* <DEDUP_REMOVED lines=10> */
[-C--:B-1----:R-:W-:Y:S01]  /*26c0*/  IADD3 R128, P4, PT, R76, R13.reuse, RZ ;  /* 0x0000000d4c807210 */ /* 0x082fe20007f9e0ff */
[----:B------:R1:W2:Y:S01]  /*26d0*/  @P0 LDG.E.U8 R71, desc[UR8][R132.64] ;  /* 0x0000000884470981 */ /* 0x0002a2000c1e1100 */
        /* <DEDUP_REMOVED lines=13> */
[----:B-1----:R-:W-:Y:S01]  /*27b0*/  IADD3 R132, P3, PT, R70, R13, RZ ;  /* 0x0000000d46847210 */ /* 0x002fe20007f7e0ff */
[----:B------:R1:W2:Y:S01]  /*27c0*/  @P0 LDG.E.U8 R152, desc[UR8][R134.64] ;  /* 0x0000000886980981 */ /* 0x0002a2000c1e1100 */
[----:B------:R-:W-:-:S02]  /*27d0*/  PRMT R150, RZ, 0x7610, R150 ;  /* 0x00007610ff967816 */ /* 0x000fc40000000096 */
[----:B0-----:R-:W-:Y:S02]  /*27e0*/  IADD3 R128, P0, PT, R68, R13, RZ ;  /* 0x0000000d44807210 */ /* 0x001fe40007f1e0ff */
[-C--:B------:R-:W-:Y:S02]  /*27f0*/  LEA.HI.X.SX32 R133, R70, R15.reuse, 0x1, P3 ;  /* 0x0000000f46857211 */ /* 0x080fe400018f0eff */
[----:B------:R-:W-:Y:S02]  /*2800*/  ISETP.GT.AND P3, PT, R18, 0x3b, PT ;  /* 0x0000003b1200780c */ /* 0x000fe40003f64270 */
[----:B------:R-:W-:Y:S01]  /*2810*/  PRMT R35, RZ, 0x7610, R35 ;  /* 0x00007610ff237816 */ /* 0x000fe20000000023 */
[----:B------:R0:W2:Y:S01]  /*2820*/  @P2 LDG.E.U8 R150, desc[UR8][R132.64] ;  /* 0x0000000884962981 */ /* 0x0000a2000c1e1100 */
[----:B------:R-:W-:Y:S02]  /*2830*/  LEA.HI.X.SX32 R129, R68, R15, 0x1, P0 ;  /* 0x0000000f44817211 */ /* 0x000fe400000f0eff */
[----:B------:R-:W-:-:S02]  /*2840*/  IADD3 R130, P2, PT, R38, R13, RZ ;  /* 0x0000000d26827210 */ /* 0x000fc40007f5e0ff */
[----:B------:R-:W-:Y:S01]  /*2850*/  PRMT R33, RZ, 0x7610, R33 ;  /* 0x00007610ff217816 */ /* 0x000fe20000000021 */
[----:B------:R0:W2:Y:S01]  /*2860*/  @P1 LDG.E.U8 R35, desc[UR8][R128.64] ;  /* 0x0000000880231981 */ /* 0x0000a2000c1e1100 */
[----:B------:R-:W-:Y:S02]  /*2870*/  IADD3 R136, P1, PT, R36, R13, RZ ;  /* 0x0000000d24887210 */ /* 0x000fe40007f3e0ff */
[-C--:B------:R-:W-:Y:S02]  /*2880*/  LEA.HI.X.SX32 R131, R38, R15.reuse, 0x1, P2 ;  /* 0x0000000f26837211 */ /* 0x080fe400010f0eff */
[----:B------:R-:W-:Y:S01]  /*2890*/  ISETP.GT.AND P0, PT, R18, 0x3c, PT ;  /* 0x0000003c1200780c */ /* 0x000fe20003f04270 */
[----:B-1----:R-:W-:Y:S01]  /*28a0*/  IMAD.SHL.U32 R134, R20, 0x2, RZ ;  /* 0x0000000214867824 */ /* 0x002fe200078e00ff */
[----:B------:R-:W-:Y:S01]  /*28b0*/  LEA.HI.X.SX32 R137, R36, R15, 0x1, P1 ;  /* 0x0000000f24897211 */ /* 0x000fe200008f0eff */
[----:B------:R-:W-:Y:S01]  /*28c0*/  IMAD R138, R20, 0x3, RZ ;  /* 0x00000003148a7824 */ /* 0x000fe200078e02ff */
[----:B0-----:R-:W-:Y:S01]  /*28d0*/  IADD3 R132, P1, PT, R34, R13, RZ ;  /* 0x0000000d22847210 */ /* 0x001fe20007f3e0ff */
[----:B------:R0:W3:Y:S01]  /*28e0*/  @P3 LDG.E.U8 R33, desc[UR8][R130.64] ;  /* 0x0000000882213981 */ /* 0x0000e2000c1e1100 */
[----:B------:R-:W-:-:S02]  /*28f0*/  ISETP.GT.AND P4, PT, R18, 0x3d, PT ;  /* 0x0000003d1200780c */ /* 0x000fc40003f84270 */
[----:B------:R-:W-:Y:S02]  /*2900*/  ISETP.GT.AND P3, PT, R18, 0x2, PT ;  /* 0x000000021200780c */ /* 0x000fe40003f64270 */
[----:B------:R-:W-:Y:S02]  /*2910*/  PRMT R66, RZ, 0x7610, R66 ;  /* 0x00007610ff427816 */ /* 0x000fe40000000042 */
[----:B------:R-:W-:Y:S02]  /*2920*/  IADD3 R128, P2, PT, R134, R13, RZ ;  /* 0x0000000d86807210 */ /* 0x000fe40007f5e0ff */
[----:B------:R-:W-:Y:S02]  /*2930*/  LEA.HI.X.SX32 R133, R34, R15, 0x1, P1 ;  /* 0x0000000f22857211 */ /* 0x000fe400008f0eff */
[----:B0-----:R-:W-:Y:S01]  /*2940*/  IADD3 R130, P1, PT, R138, R13, RZ ;  /* 0x0000000d8a827210 */ /* 0x001fe20007f3e0ff */
[----:B------:R-:W3:Y:S01]  /*2950*/  @P0 LDG.E.U8 R66, desc[UR8][R136.64] ;  /* 0x0000000888420981 */ /* 0x000ee2000c1e1100 */
[----:B------:R-:W-:-:S02]  /*2960*/  PRMT R64, RZ, 0x7610, R64 ;  /* 0x00007610ff407816 */ /* 0x000fc40000000040 */
[-C--:B------:R-:W-:Y:S02]  /*2970*/  LEA.HI.X.SX32 R129, R134, R15.reuse, 0x1, P2 ;  /* 0x0000000f86817211 */ /* 0x080fe400010f0eff */
[----:B------:R-:W-:Y:S02]  /*2980*/  PRMT R134, RZ, 0x7610, R134 ;  /* 0x00007610ff867816 */ /* 0x000fe40000000086 */
[----:B------:R-:W-:Y:S01]  /*2990*/  LEA.HI.X.SX32 R131, R138, R15, 0x1, P1 ;  /* 0x0000000f8a837211 */ /* 0x000fe200008f0eff */
[----:B------:R-:W-:Y:S01]  /*29a0*/  IMAD R138, R20, 0x5, RZ ;  /* 0x00000005148a7824 */ /* 0x000fe200078e02ff */
[----:B------:R-:W-:Y:S01]  /*29b0*/  ISETP.GT.AND P0, PT, R18, 0x3, PT ;  /* 0x000000031200780c */ /* 0x000fe20003f04270 */
[----:B------:R-:W-:Y:S01]  /*29c0*/  IMAD.SHL.U32 R140, R20, 0x4, RZ ;  /* 0x00000004148c7824 */ /* 0x000fe200078e00ff */
[----:B------:R0:W3:Y:S01]  /*29d0*/  @P4 LDG.E.U8 R64, desc[UR8][R132.64] ;  /* 0x0000000884404981 */ /* 0x0000e2000c1e1100 */
[----:B------:R-:W-:-:S03]  /*29e0*/  ISETP.GT.AND P4, PT, R18, 0x5, PT ;  /* 0x000000051200780c */ /* 0x000fc60003f84270 */
[----:B------:R1:W3:Y:S01]  /*29f0*/  @P3 LDG.E.U8 R134, desc[UR8][R128.64] ;  /* 0x0000000880863981 */ /* 0x0002e2000c1e1100 */
[----:B------:R-:W-:Y:S02]  /*2a00*/  ISETP.GT.AND P3, PT, R18, 0x4, PT ;  /* 0x000000041200780c */ /* 0x000fe40003f64270 */
[----:B------:R-:W-:Y:S02]  /*2a10*/  PRMT R148, RZ, 0x7610, R148 ;  /* 0x00007610ff947816 */ /* 0x000fe40000000094 */
[-C--:B0-----:R-:W-:Y:S02]  /*2a20*/  IADD3 R132, P1, PT, R138, R13.reuse, RZ ;  /* 0x0000000d8a847210 */ /* 0x081fe40007f3e0ff */
[----:B------:R-:W-:Y:S01]  /*2a30*/  IADD3 R136, P2, PT, R140, R13, RZ ;  /* 0x0000000d8c887210 */ /* 0x000fe20007f5e0ff */
[----:B------:R-:W-:Y:S01]  /*2a40*/  IMAD R69, R20, 0x6, RZ ;  /* 0x0000000614457824 */ /* 0x000fe200078e02ff */
[-C--:B------:R-:W-:Y:S01]  /*2a50*/  LEA.HI.X.SX32 R133, R138, R15.reuse, 0x1, P1 ;  /* 0x0000000f8a857211 */ /* 0x080fe200008f0eff */
[----:B------:R-:W-:Y:S01]  /*2a60*/  IMAD R138, R20, 0x7, RZ ;  /* 0x00000007148a7824 */ /* 0x000fe200078e02ff */
[----:B------:R-:W-:Y:S01]  /*2a70*/  LEA.HI.X.SX32 R137, R140, R15, 0x1, P2 ;  /* 0x0000000f8c897211 */ /* 0x000fe200010f0eff */
[----:B------:R0:W3:Y:S01]  /*2a80*/  @P0 LDG.E.U8 R148, desc[UR8][R130.64] ;  /* 0x0000000882940981 */ /* 0x0000e2000c1e1100 */
[----:B------:R-:W-:Y:S01]  /*2a90*/  PRMT R140, RZ, 0x7610, R140 ;  /* 0x00007610ff8c7816 */ /* 0x000fe2000000008c */
[----:B------:R-:W-:Y:S01]  /*2aa0*/  IMAD.SHL.U32 R75, R20, 0x8, RZ ;  /* 0x00000008144b7824 */ /* 0x000fe200078e00ff */
[----:B------:R-:W-:-:S02]  /*2ab0*/  PRMT R142, RZ, 0x7610, R142 ;  /* 0x00007610ff8e7816 */ /* 0x000fc4000000008e */
[CC--:B-1----:R-:W-:Y:S02]  /*2ac0*/  IADD3 R128, P1, PT, R69.reuse, R13.reuse, RZ ;  /* 0x0000000d45807210 */ /* 0x0c2fe40007f3e0ff */
[----:B------:R-:W-:Y:S01]  /*2ad0*/  ISETP.GT.AND P0, PT, R18, 0x6, PT ;  /* 0x000000061200780c */ /* 0x000fe20003f04270 */
[----:B------:R1:W3:Y:S01]  /*2ae0*/  @P3 LDG.E.U8 R140, desc[UR8][R136.64] ;  /* 0x00000008888c3981 */ /* 0x0002e2000c1e1100 */
[C---:B0-----:R-:W-:Y:S02]  /*2af0*/  IADD3 R130, P2, PT, R138.reuse, R13, RZ ;  /* 0x0000000d8a827210 */ /* 0x041fe40007f5e0ff */
[-C--:B------:R-:W-:Y:S01]  /*2b00*/  LEA.HI.X.SX32 R129, R69, R15.reuse, 0x1, P1 ;  /* 0x0000000f45817211 */ /* 0x080fe200008f0eff */
[----:B------:R0:W3:Y:S01]  /*2b10*/  @P4 LDG.E.U8 R142, desc[UR8][R132.64] ;  /* 0x00000008848e4981 */ /* 0x0000e2000c1e1100 */
[----:B------:R-:W-:Y:S01]  /*2b20*/  LEA.HI.X.SX32 R131, R138, R15, 0x1, P2 ;  /* 0x0000000f8a837211 */ /* 0x000fe200010f0eff */
[----:B------:R-:W-:Y:S01]  /*2b30*/  IMAD R138, R20, 0x9, RZ ;  /* 0x00000009148a7824 */ /* 0x000fe200078e02ff */
[----:B------:R-:W-:-:S02]  /*2b40*/  ISETP.GT.AND P3, PT, R18, 0x7, PT ;  /* 0x000000071200780c */ /* 0x000fc40003f64270 */
[C---:B-1----:R-:W-:Y:S02]  /*2b50*/  IADD3 R136, P1, PT, R75.reuse, R13, RZ ;  /* 0x0000000d4b887210 */ /* 0x042fe40007f3e0ff */
[----:B------:R-:W-:Y:S02]  /*2b60*/  ISETP.GT.AND P4, PT, R18, 0x8, PT ;  /* 0x000000081200780c */ /* 0x000fe40003f84270 */
[----:B------:R-:W-:Y:S02]  /*2b70*/  PRMT R69, RZ, 0x7610, R69 ;  /* 0x00007610ff457816 */ /* 0x000fe40000000045 */
[----:B------:R-:W-:Y:S02]  /*2b80*/  LEA.HI.X.SX32 R137, R75, R15, 0x1, P1 ;  /* 0x0000000f4b897211 */ /* 0x000fe400008f0eff */
[----:B0-----:R-:W-:Y:S02]  /*2b90*/  IADD3 R132, P1, PT, R138, R13, RZ ;  /* 0x0000000d8a847210 */ /* 0x001fe40007f3e0ff */
[----:B------:R-:W-:Y:S01]  /*2ba0*/  PRMT R73, RZ, 0x7610, R73 ;  /* 0x00007610ff497816 */ /* 0x000fe20000000049 */
[----:B------:R0:W3:Y:S01]  /*2bb0*/  @P0 LDG.E.U8 R69, desc[UR8][R128.64] ;  /* 0x0000000880450981 */ /* 0x0000e2000c1e1100 */
[----:B------:R-:W-:-:S02]  /*2bc0*/  PRMT R75, RZ, 0x7610, R75 ;  /* 0x00007610ff4b7816 */ /* 0x000fc4000000004b */
[----:B------:R-:W-:Y:S01]  /*2bd0*/  LEA.HI.X.SX32 R133, R138, R15, 0x1, P1 ;  /* 0x0000000f8a857211 */ /* 0x000fe200008f0eff */
[----:B------:R-:W-:Y:S01]  /*2be0*/  IMAD R138, R20, 0xb, RZ ;  /* 0x0000000b148a7824 */ /* 0x000fe200078e02ff */
[----:B------:R-:W-:Y:S01]  /*2bf0*/  ISETP.GT.AND P0, PT, R18, 0x9, PT ;  /* 0x000000091200780c */ /* 0x000fe20003f04270 */
[----:B------:R-:W-:Y:S01]  /*2c00*/  IMAD R79, R20, 0xa, RZ ;  /* 0x0000000a144f7824 */ /* 0x000fe200078e02ff */
[----:B------:R1:W3:Y:S01]  /*2c10*/  @P3 LDG.E.U8 R73, desc[UR8][R130.64] ;  /* 0x0000000882493981 */ /* 0x0002e2000c1e1100 */
[----:B------:R-:W-:-:S03]  /*2c20*/  ISETP.GT.AND P3, PT, R18, 0xa, PT ;  /* 0x0000000a1200780c */ /* 0x000fc60003f64270 */
[----:B------:R4:W3:Y:S01]  /*2c30*/  @P4 LDG.E.U8 R75, desc[UR8][R136.64] ;  /* 0x00000008884b4981 */ /* 0x0008e2000c1e1100 */
[----:B------:R-:W-:Y:S02]  /*2c40*/  ISETP.GT.AND P4, PT, R18, 0xb, PT ;  /* 0x0000000b1200780c */ /* 0x000fe40003f84270 */
[CC--:B0-----:R-:W-:Y:S02]  /*2c50*/  IADD3 R128, P2, PT, R79.reuse, R13.reuse, RZ ;  /* 0x0000000d4f807210 */ /* 0x0c1fe40007f5e0ff */
[----:B-1----:R-:W-:Y:S02]  /*2c60*/  IADD3 R130, P1, PT, R138, R13, RZ ;  /* 0x0000000d8a827210 */ /* 0x002fe40007f3e0ff */
[----:B------:R-:W-:Y:S01]  /*2c70*/  PRMT R77, RZ, 0x7610, R77 ;  /* 0x00007610ff4d7816 */ /* 0x000fe2000000004d */
[----:B------:R-:W-:Y:S01]  /*2c80*/  IMAD R83, R20, 0xc, RZ ;  /* 0x0000000c14537824 */ /* 0x000fe200078e02ff */
[-C--:B------:R-:W-:Y:S01]  /*2c90*/  LEA.HI.X.SX32 R131, R138, R15.reuse, 0x1, P1 ;  /* 0x0000000f8a837211 */ /* 0x080fe200008f0eff */
[----:B------:R-:W-:Y:S01]  /*2ca0*/  IMAD R138, R20, 0xd, RZ ;  /* 0x0000000d148a7824 */ /* 0x000fe200078e02ff */
[----:B------:R-:W-:-:S02]  /*2cb0*/  LEA.HI.X.SX32 R129, R79, R15, 0x1, P2 ;  /* 0x0000000f4f817211 */ /* 0x000fc400010f0eff */
[----:B------:R-:W-:Y:S01]  /*2cc0*/  PRMT R79, RZ, 0x7610, R79 ;  /* 0x00007610ff4f7816 */ /* 0x000fe2000000004f */
[----:B------:R0:W3:Y:S01]  /*2cd0*/  @P0 LDG.E.U8 R77, desc[UR8][R132.64] ;  /* 0x00000008844d0981 */ /* 0x0000e2000c1e1100 */
[----:B------:R-:W-:Y:S01]  /*2ce0*/  PRMT R81, RZ, 0x7610, R81 ;  /* 0x00007610ff517816 */ /* 0x000fe20000000051 */
[----:B------:R-:W-:Y:S01]  /*2cf0*/  IMAD R85, R20, 0xe, RZ ;  /* 0x0000000e14557824 */ /* 0x000fe200078e02ff */
[-C--:B----4-:R-:W-:Y:S02]  /*2d00*/  IADD3 R136, P1, PT, R83, R13.reuse, RZ ;  /* 0x0000000d53887210 */ /* 0x090fe40007f3e0ff */
[----:B------:R-:W-:Y:S01]  /*2d10*/  ISETP.GT.AND P0, PT, R18, 0xc, PT ;  /* 0x0000000c1200780c */ /* 0x000fe20003f04270 */
[----:B------:R-:W4:Y:S01]  /*2d20*/  @P4 LDG.E.U8 R79, desc[UR8][R130.64] ;  /* 0x00000008824f4981 */ /* 0x000f22000c1e1100 */
[----:B0-----:R-:W-:-:S03]  /*2d30*/  IADD3 R132, P2, PT, R138, R13, RZ ;  /* 0x0000000d8a847210 */ /* 0x001fc60007f5e0ff */
[----:B------:R0:W3:Y:S01]  /*2d40*/  @P3 LDG.E.U8 R81, desc[UR8][R128.64] ;  /* 0x0000000880513981 */ /* 0x0000e2000c1e1100 */
[-C--:B------:R-:W-:Y:S02]  /*2d50*/  LEA.HI.X.SX32 R137, R83, R15.reuse, 0x1, P1 ;  /* 0x0000000f53897211 */ /* 0x080fe400008f0eff */
[----:B------:R-:W-:Y:S02]  /*2d60*/  ISETP.GT.AND P4, PT, R18, 0xe, PT ;  /* 0x0000000e1200780c */ /* 0x000fe40003f84270 */
[----:B------:R-:W-:Y:S01]  /*2d70*/  LEA.HI.X.SX32 R133, R138, R15, 0x1, P2 ;  /* 0x0000000f8a857211 */ /* 0x000fe200010f0eff */
[----:B------:R-:W-:Y:S01]  /*2d80*/  IMAD R138, R20, 0xf, RZ ;  /* 0x0000000f148a7824 */ /* 0x000fe200078e02ff */
[----:B------:R-:W-:Y:S02]  /*2d90*/  ISETP.GT.AND P3, PT, R18, 0xd, PT ;  /* 0x0000000d1200780c */ /* 0x000fe40003f64270 */
[----:B0-----:R-:W-:Y:S02]  /*2da0*/  IADD3 R128, P1, PT, R85, R13, RZ ;  /* 0x0000000d55807210 */ /* 0x001fe40007f3e0ff */
[----:B------:R-:W-:-:S02]  /*2db0*/  PRMT R83, RZ, 0x7610, R83 ;  /* 0x00007610ff537816 */ /* 0x000fc40000000053 */
[----:B------:R-:W-:Y:S02]  /*2dc0*/  LEA.HI.X.SX32 R129, R85, R15, 0x1, P1 ;  /* 0x0000000f55817211 */ /* 0x000fe400008f0eff */
[C---:B------:R-:W-:Y:S02]  /*2dd0*/  IADD3 R130, P1, PT, R138.reuse, R13, RZ ;  /* 0x0000000d8a827210 */ /* 0x040fe40007f3e0ff */
[----:B------:R-:W-:Y:S01]  /*2de0*/  PRMT R85, RZ, 0x7610, R85 ;  /* 0x00007610ff557816 */ /* 0x000fe20000000055 */
[----:B------:R0:W3:Y:S01]  /*2df0*/  @P0 LDG.E.U8 R83, desc[UR8][R136.64] ;  /* 0x0000000888530981 */ /* 0x0000e2000c1e1100 */
[----:B------:R-:W-:Y:S02]  /*2e00*/  PRMT R87, RZ, 0x7610, R87 ;  /* 0x00007610ff577816 */ /* 0x000fe40000000057 */
[----:B------:R-:W-:Y:S01]  /*2e10*/  LEA.HI.X.SX32 R131, R138, R15, 0x1, P1 ;  /* 0x0000000f8a837211 */ /* 0x000fe200008f0eff */
[----:B------:R-:W-:Y:S01]  /*2e20*/  IMAD R138, R20, 0x11, RZ ;  /* 0x00000011148a7824 */ /* 0x000fe200078e02ff */
[----:B------:R-:W-:Y:S01]  /*2e30*/  ISETP.GT.AND P0, PT, R18, 0xf, PT ;  /* 0x0000000f1200780c */ /* 0x000fe20003f04270 */
[----:B------:R-:W3:Y:S01]  /*2e40*/  @P4 LDG.E.U8 R85, desc[UR8][R128.64] ;  /* 0x0000000880554981 */ /* 0x000ee2000c1e1100 */
[----:B------:R-:W-:Y:S01]  /*2e50*/  IMAD.SHL.U32 R91, R20, 0x10, RZ ;  /* 0x00000010145b7824 */ /* 0x000fe200078e00ff */
[----:B------:R-:W-:-:S02]  /*2e60*/  ISETP.GT.AND P4, PT, R18, 0x11, PT ;  /* 0x000000111200780c */ /* 0x000fc40003f84270 */
[----:B------:R1:W3:Y:S01]  /*2e70*/  @P3 LDG.E.U8 R87, desc[UR8][R132.64] ;  /* 0x0000000884573981 */ /* 0x0002e2000c1e1100 */
[----:B------:R-:W-:Y:S02]  /*2e80*/  ISETP.GT.AND P3, PT, R18, 0x10, PT ;  /* 0x000000101200780c */ /* 0x000fe40003f64270 */
[-C--:B0-----:R-:W-:Y:S01]  /*2e90*/  IADD3 R136, P2, PT, R91, R13.reuse, RZ ;  /* 0x0000000d5b887210 */ /* 0x081fe20007f5e0ff */
[----:B------:R-:W-:Y:S01]  /*2ea0*/  IMAD R95, R20, 0x12, RZ ;  /* 0x00000012145f7824 */ /* 0x000fe200078e02ff */
[----:B------:R-:W-:Y:S02]  /*2eb0*/  PRMT R89, RZ, 0x7610, R89 ;  /* 0x00007610ff597816 */ /* 0x000fe40000000059 */
[----:B-1----:R-:W-:-:S04]  /*2ec0*/  IADD3 R132, P1, PT, R138, R13, RZ ;  /* 0x0000000d8a847210 */ /* 0x002fc80007f3e0ff */
[----:B------:R0:W3:Y:S01]  /*2ed0*/  @P0 LDG.E.U8 R89, desc[UR8][R130.64] ;  /* 0x0000000882590981 */ /* 0x0000e2000c1e1100 */
[----:B------:R-:W-:Y:S02]  /*2ee0*/  PRMT R93, RZ, 0x7610, R93 ;  /* 0x00007610ff5d7816 */ /* 0x000fe4000000005d */
[-C--:B------:R-:W-:Y:S01]  /*2ef0*/  LEA.HI.X.SX32 R133, R138, R15.reuse, 0x1, P1 ;  /* 0x0000000f8a857211 */ /* 0x080fe200008f0eff */
[C---:B------:R-:W-:Y:S01]  /*2f00*/  IMAD R138, R20.reuse, 0x13, RZ ;  /* 0x00000013148a7824 */ /* 0x040fe200078e02ff */
[----:B------:R-:W-:Y:S02]  /*2f10*/  LEA.HI.X.SX32 R137, R91, R15, 0x1, P2 ;  /* 0x0000000f5b897211 */ /* 0x000fe400010f0eff */
[----:B------:R-:W-:Y:S01]  /*2f20*/  PRMT R91, RZ, 0x7610, R91 ;  /* 0x00007610ff5b7816 */ /* 0x000fe2000000005b */
[----:B------:R-:W-:Y:S01]  /*2f30*/  IMAD R97, R20, 0x14, RZ ;  /* 0x0000001414617824 */ /* 0x000fe200078e02ff */
[-C--:B------:R-:W-:Y:S01]  /*2f40*/  IADD3 R128, P1, PT, R95, R13.reuse, RZ ;  /* 0x0000000d5f807210 */ /* 0x080fe20007f3e0ff */
[----:B------:R-:W3:Y:S01]  /*2f50*/  @P4 LDG.E.U8 R93, desc[UR8][R132.64] ;  /* 0x00000008845d4981 */ /* 0x000ee2000c1e1100 */
[----:B0-----:R-:W-:-:S02]  /*2f60*/  IADD3 R130, P2, PT, R138, R13, RZ ;  /* 0x0000000d8a827210 */ /* 0x001fc40007f5e0ff */
[C---:B------:R-:W-:Y:S01]  /*2f70*/  ISETP.GT.AND P0, PT, R18.reuse, 0x12, PT ;  /* 0x000000121200780c */ /* 0x040fe20003f04270 */
[----:B------:R0:W4:Y:S01]  /*2f80*/  @P3 LDG.E.U8 R91, desc[UR8][R136.64] ;  /* 0x00000008885b3981 */ /* 0x000122000c1e1100 */
[C---:B------:R-:W-:Y:S02]  /*2f90*/  ISETP.GT.AND P4, PT, R18.reuse, 0x14, PT ;  /* 0x000000141200780c */ /* 0x040fe40003f84270 */
[-C--:B------:R-:W-:Y:S02]  /*2fa0*/  LEA.HI.X.SX32 R129, R95, R15.reuse, 0x1, P1 ;  /* 0x0000000f5f817211 */ /* 0x080fe400008f0eff */
[----:B------:R-:W-:Y:S02]  /*2fb0*/  ISETP.GT.AND P3, PT, R18, 0x13, PT ;  /* 0x000000131200780c */ /* 0x000fe40003f64270 */
[----:B------:R-:W-:Y:S01]  /*2fc0*/  LEA.HI.X.SX32 R131, R138, R15, 0x1, P2 ;  /* 0x0000000f8a837211 */ /* 0x000fe200010f0eff */
[----:B------:R-:W-:Y:S01]  /*2fd0*/  IMAD R138, R20, 0x15, RZ ;  /* 0x00000015148a7824 */ /* 0x000fe200078e02ff */
[----:B0-----:R-:W-:-:S02]  /*2fe0*/  IADD3 R136, P1, PT, R97, R13, RZ ;  /* 0x0000000d61887210 */ /* 0x001fc40007f3e0ff */
[----:B------:R-:W-:Y:S02]  /*2ff0*/  PRMT R95, RZ, 0x7610, R95 ;  /* 0x00007610ff5f7816 */ /* 0x000fe4000000005f */
[----:B------:R-:W-:Y:S02]  /*3000*/  LEA.HI.X.SX32 R137, R97, R15, 0x1, P1 ;  /* 0x0000000f61897211 */ /* 0x000fe400008f0eff */
[----:B------:R-:W-:Y:S02]  /*3010*/  PRMT R97, RZ, 0x7610, R97 ;  /* 0x00007610ff617816 */ /* 0x000fe40000000061 */
[----:B------:R-:W-:Y:S02]  /*3020*/  IADD3 R132, P1, PT, R138, R13, RZ ;  /* 0x0000000d8a847210 */ /* 0x000fe40007f3e0ff */
[----:B------:R-:W-:Y:S01]  /*3030*/  PRMT R99, RZ, 0x7610, R99 ;  /* 0x00007610ff637816 */ /* 0x000fe20000000063 */
[----:B------:R-:W-:Y:S01]  /*3040*/  IMAD R103, R20, 0x16, RZ ;  /* 0x0000001614677824 */ /* 0x000fe200078e02ff */
[----:B------:R-:W-:Y:S01]  /*3050*/  LEA.HI.X.SX32 R133, R138, R15, 0x1, P1 ;  /* 0x0000000f8a857211 */ /* 0x000fe200008f0eff */
[----:B------:R0:W5:Y:S01]  /*3060*/  @P0 LDG.E.U8 R95, desc[UR8][R128.64] ;  /* 0x00000008805f0981 */ /* 0x000162000c1e1100 */
[----:B------:R-:W-:Y:S01]  /*3070*/  IMAD R138, R20, 0x17, RZ ;  /* 0x00000017148a7824 */ /* 0x000fe200078e02ff */
[----:B------:R-:W-:-:S02]  /*3080*/  ISETP.GT.AND P0, PT, R18, 0x15, PT ;  /* 0x000000151200780c */ /* 0x000fc40003f04270 */
[----:B------:R-:W5:Y:S01]  /*3090*/  @P4 LDG.E.U8 R97, desc[UR8][R136.64] ;  /* 0x0000000888614981 */ /* 0x000f62000c1e1100 */
[----:B------:R-:W-:-:S03]  /*30a0*/  ISETP.GT.AND P4, PT, R18, 0x17, PT ;  /* 0x000000171200780c */ /* 0x000fc60003f84270 */
[----:B------:R1:W5:Y:S01]  /*30b0*/  @P3 LDG.E.U8 R99, desc[UR8][R130.64] ;  /* 0x0000000882633981 */ /* 0x000362000c1e1100 */
[----:B------:R-:W-:Y:S02]  /*30c0*/  ISETP.GT.AND P3, PT, R18, 0x16, PT ;  /* 0x000000161200780c */ /* 0x000fe40003f64270 */
[C---:B0-----:R-:W-:Y:S01]  /*30d0*/  IADD3 R128, P2, PT, R103.reuse, R13, RZ ;  /* 0x0000000d67807210 */ /* 0x041fe20007f5e0ff */
[----:B------:R-:W-:Y:S01]  /*30e0*/  IMAD R107, R20, 0x18, RZ ;  /* 0x00000018146b7824 */ /* 0x000fe200078e02ff */
[----:B------:R-:W-:Y:S02]  /*30f0*/  PRMT R101, RZ, 0x7610, R101 ;  /* 0x00007610ff657816 */ /* 0x000fe40000000065 */
[----:B------:R-:W-:Y:S02]  /*3100*/  LEA.HI.X.SX32 R129, R103, R15, 0x1, P2 ;  /* 0x0000000f67817211 */ /* 0x000fe400010f0eff */
[----:B-1----:R-:W-:Y:S02]  /*3110*/  IADD3 R130, P1, PT, R138, R13, RZ ;  /* 0x0000000d8a827210 */ /* 0x002fe40007f3e0ff */
[----:B------:R-:W-:Y:S01]  /*3120*/  PRMT R105, RZ, 0x7610, R105 ;  /* 0x00007610ff697816 */ /* 0x000fe20000000069 */
[----:B------:R-:W-:Y:S01]  /*3130*/  IMAD R111, R20, 0x1a, RZ ;  /* 0x0000001a146f7824 */ /* 0x000fe200078e02ff */
[----:B------:R-:W-:Y:S01]  /*3140*/  PRMT R103, RZ, 0x7610, R103 ;  /* 0x00007610ff677816 */ /* 0x000fe20000000067 */
[----:B------:R0:W5:Y:S01]  /*3150*/  @P0 LDG.E.U8 R101, desc[UR8][R132.64] ;  /* 0x0000000884650981 */ /* 0x000162000c1e1100 */
[----:B------:R-:W-:Y:S01]  /*3160*/  LEA.HI.X.SX32 R131, R138, R15, 0x1, P1 ;  /* 0x0000000f8a837211 */ /* 0x000fe200008f0eff */
[----:B------:R-:W-:Y:S01]  /*3170*/  IMAD R138, R20, 0x19, RZ ;  /* 0x00000019148a7824 */ /* 0x000fe200078e02ff */
[----:B------:R-:W-:Y:S01]  /*3180*/  IADD3 R136, P1, PT, R107, R13, RZ ;  /* 0x0000000d6b887210 */ /* 0x000fe20007f3e0ff */
[----:B------:R1:W5:Y:S01]  /*3190*/  @P3 LDG.E.U8 R105, desc[UR8][R128.64] ;  /* 0x0000000880693981 */ /* 0x000362000c1e1100 */
[----:B------:R-:W-:-:S03]  /*31a0*/  ISETP.GT.AND P0, PT, R18, 0x18, PT ;  /* 0x000000181200780c */ /* 0x000fc60003f04270 */
[----:B------:R1:W5:Y:S01]  /*31b0*/  @P4 LDG.E.U8 R103, desc[UR8][R130.64] ;  /* 0x0000000882674981 */ /* 0x000362000c1e1100 */
[----:B------:R-:W-:Y:S02]  /*31c0*/  ISETP.GT.AND P4, PT, R18, 0x1a, PT ;  /* 0x0000001a1200780c */ /* 0x000fe40003f84270 */
[----:B------:R-:W-:Y:S02]  /*31d0*/  LEA.HI.X.SX32 R137, R107, R15, 0x1, P1 ;  /* 0x0000000f6b897211 */ /* 0x000fe400008f0eff */
[-C--:B0-----:R-:W-:Y:S02]  /*31e0*/  IADD3 R132, P2, PT, R138, R13.reuse, RZ ;  /* 0x0000000d8a847210 */ /* 0x081fe40007f5e0ff */
[----:B------:R-:W-:Y:S02]  /*31f0*/  ISETP.GT.AND P3, PT, R18, 0x19, PT ;  /* 0x000000191200780c */ /* 0x000fe40003f64270 */
[C---:B-1----:R-:W-:Y:S02]  /*3200*/  IADD3 R128, P1, PT, R111.reuse, R13, RZ ;  /* 0x0000000d6f807210 */ /* 0x042fe40007f3e0ff */
[-C--:B------:R-:W-:Y:S01]  /*3210*/  LEA.HI.X.SX32 R133, R138, R15.reuse, 0x1, P2 ;  /* 0x0000000f8a857211 */ /* 0x080fe200010f0eff */
[----:B------:R-:W-:Y:S01]  /*3220*/  IMAD R138, R20, 0x1b, RZ ;  /* 0x0000001b148a7824 */ /* 0x000fe200078e02ff */
[----:B------:R-:W-:-:S02]  /*3230*/  LEA.HI.X.SX32 R129, R111, R15, 0x1, P1 ;  /* 0x0000000f6f817211 */ /* 0x000fc400008f0eff */
[----:B------:R-:W-:Y:S02]  /*3240*/  PRMT R107, RZ, 0x7610, R107 ;  /* 0x00007610ff6b7816 */ /* 0x000fe4000000006b */
[----:B------:R-:W-:Y:S02]  /*3250*/  PRMT R111, RZ, 0x7610, R111 ;  /* 0x00007610ff6f7816 */ /* 0x000fe4000000006f */
[----:B------:R-:W-:Y:S01]  /*3260*/  PRMT R109, RZ, 0x7610, R109 ;  /* 0x00007610ff6d7816 */ /* 0x000fe2000000006d */
[----:B------:R-:W-:Y:S01]  /*3270*/  IMAD R115, R20, 0x1c, RZ ;  /* 0x0000001c14737824 */ /* 0x000fe200078e02ff */
[----:B------:R-:W-:Y:S01]  /*3280*/  IADD3 R130, P1, PT, R138, R13, RZ ;  /* 0x0000000d8a827210 */ /* 0x000fe20007f3e0ff */
[----:B------:R0:W5:Y:S01]  /*3290*/  @P0 LDG.E.U8 R107, desc[UR8][R136.64] ;  /* 0x00000008886b0981 */ /* 0x000162000c1e1100 */
[----:B------:R-:W-:-:S03]  /*32a0*/  ISETP.GT.AND P0, PT, R18, 0x1b, PT ;  /* 0x0000001b1200780c */ /* 0x000fc60003f04270 */
[----:B------:R1:W5:Y:S01]  /*32b0*/  @P4 LDG.E.U8 R111, desc[UR8][R128.64] ;  /* 0x00000008806f4981 */ /* 0x000362000c1e1100 */
[----:B------:R-:W-:Y:S02]  /*32c0*/  ISETP.GT.AND P4, PT, R18, 0x1c, PT ;  /* 0x0000001c1200780c */ /* 0x000fe40003f84270 */
[----:B------:R-:W-:Y:S01]  /*32d0*/  LEA.HI.X.SX32 R131, R138, R15, 0x1, P1 ;  /* 0x0000000f8a837211 */ /* 0x000fe200008f0eff */
[----:B------:R-:W5:Y:S01]  /*32e0*/  @P3 LDG.E.U8 R109, desc[UR8][R132.64] ;  /* 0x00000008846d3981 */ /* 0x000f62000c1e1100 */
[C---:B------:R-:W-:Y:S01]  /*32f0*/  IADD3 R138, P3, PT, R115.reuse, R13, RZ ;  /* 0x0000000d738a7210 */ /* 0x040fe20007f7e0ff */
[----:B------:R-:W-:Y:S01]  /*3300*/  IMAD R119, R20, 0x1d, RZ ;  /* 0x0000001d14777824 */ /* 0x000fe200078e02ff */
[----:B------:R-:W-:Y:S02]  /*3310*/  ISETP.GT.AND P1, PT, R18, 0x1d, PT ;  /* 0x0000001d1200780c */ /* 0x000fe40003f24270 */
[----:B------:R-:W-:Y:S02]  /*3320*/  LEA.HI.X.SX32 R139, R115, R15, 0x1, P3 ;  /* 0x0000000f738b7211 */ /* 0x000fe400018f0eff */
[----:B------:R-:W-:-:S02]  /*3330*/  PRMT R113, RZ, 0x7610, R113 ;  /* 0x00007610ff717816 */ /* 0x000fc40000000071 */
[----:B------:R-:W-:Y:S02]  /*3340*/  PRMT R115, RZ, 0x7610, R115 ;  /* 0x00007610ff737816 */ /* 0x000fe40000000073 */
[C---:B0-----:R-:W-:Y:S02]  /*3350*/  IADD3 R136, P2, PT, R119.reuse, R13, RZ ;  /* 0x0000000d77887210 */ /* 0x041fe40007f5e0ff */
[----:B------:R-:W-:Y:S01]  /*3360*/  PRMT R117, RZ, 0x7610, R117 ;  /* 0x00007610ff757816 */ /* 0x000fe20000000075 */
[----:B------:R0:W5:Y:S01]  /*3370*/  @P0 LDG.E.U8 R113, desc[UR8][R130.64] ;  /* 0x0000000882710981 */ /* 0x000162000c1e1100 */
[----:B------:R-:W-:Y:S02]  /*3380*/  LEA.HI.X.SX32 R137, R119, R15, 0x1, P2 ;  /* 0x0000000f77897211 */ /* 0x000fe400010f0eff */
[C---:B------:R-:W-:Y:S01]  /*3390*/  ISETP.GT.AND P0, PT, R18.reuse, 0x2f, PT ;  /* 0x0000002f1200780c */ /* 0x040fe20003f04270 */
[----:B------:R-:W5:Y:S01]  /*33a0*/  @P4 LDG.E.U8 R115, desc[UR8][R138.64] ;  /* 0x000000088a734981 */ /* 0x000f62000c1e1100 */
[----:B------:R-:W-:-:S02]  /*33b0*/  ISETP.GT.AND P4, PT, R18, 0x3e, PT ;  /* 0x0000003e1200780c */ /* 0x000fc40003f84270 */
[----:B------:R-:W-:Y:S01]  /*33c0*/  ISETP.GT.AND P5, PT, R18, 0x3f, PT ;  /* 0x0000003f1200780c */ /* 0x000fe20003fa4270 */
[----:B------:R-:W5:Y:S01]  /*33d0*/  @P1 LDG.E.U8 R117, desc[UR8][R136.64] ;  /* 0x0000000888751981 */ /* 0x000f62000c1e1100 */
[-C--:B-1----:R-:W-:Y:S02]  /*33e0*/  IADD3 R128, P3, PT, R90, R13.reuse, RZ ;  /* 0x0000000d5a807210 */ /* 0x082fe40007f7e0ff */
[-C--:B0-----:R-:W-:Y:S02]  /*33f0*/  IADD3 R130, P2, PT, R32, R13.reuse, RZ ;  /* 0x0000000d20827210 */ /* 0x081fe40007f5e0ff */
[----:B------:R-:W-:Y:S02]  /*3400*/  IADD3 R132, P1, PT, R30, R13, RZ ;  /* 0x0000000d1e847210 */ /* 0x000fe40007f3e0ff */
[----:B------:R-:W-:Y:S02]  /*3410*/  PRMT R119, RZ, 0x7610, R119 ;  /* 0x00007610ff777816 */ /* 0x000fe40000000077 */
[----:B------:R-:W-:-:S02]  /*3420*/  PRMT R121, RZ, 0x7610, R121 ;  /* 0x00007610ff797816 */ /* 0x000fc40000000079 */
[----:B------:R-:W-:Y:S02]  /*3430*/  PRMT R123, RZ, 0x7610, R123 ;  /* 0x00007610ff7b7816 */ /* 0x000fe4000000007b */
[-C--:B------:R-:W-:Y:S02]  /*3440*/  LEA.HI.X.SX32 R129, R90, R15.reuse, 0x1, P3 ;  /* 0x0000000f5a817211 */ /* 0x080fe400018f0eff */
[-C--:B------:R-:W-:Y:S02]  /*3450*/  LEA.HI.X.SX32 R131, R32, R15.reuse, 0x1, P2 ;  /* 0x0000000f20837211 */ /* 0x080fe400010f0eff */
[----:B------:R-:W-:Y:S01]  /*3460*/  LEA.HI.X.SX32 R133, R30, R15, 0x1, P1 ;  /* 0x0000000f1e857211 */ /* 0x000fe200008f0eff */
[----:B------:R-:W5:Y:S04]  /*3470*/  @P0 LDG.E.U8 R119, desc[UR8][R128.64] ;  /* 0x0000000880770981 */ /* 0x000f68000c1e1100 */
[----:B------:R0:W5:Y:S04]  /*3480*/  @P4 LDG.E.U8 R121, desc[UR8][R130.64] ;  /* 0x0000000882794981 */ /* 0x000168000c1e1100 */
[----:B------:R1:W5:Y:S01]  /*3490*/  @P5 LDG.E.U8 R123, desc[UR8][R132.64] ;  /* 0x00000008847b5981 */ /* 0x000362000c1e1100 */
[----:B------:R-:W-:Y:S01]  /*34a0*/  BAR.SYNC.DEFER_BLOCKING 0x0 ;  /* 0x0000000000007b1d */ /* 0x000fe20000010000 */
[----:B------:R-:W-:-:S02]  /*34b0*/  ISETP.GE.AND P0, PT, R3, R18, PT ;  /* 0x000000120300720c */ /* 0x000fc40003f06270 */
[----:B------:R-:W-:-:S03]  /*34c0*/  IADD3 RZ, P1, PT, R28, R7, RZ ;  /* 0x000000071cff7210 */ /* 0x000fc60007f3e0ff */
[----:B--2---:R-:W-:Y:S04]  /*34d0*/  STS.U8 [R3+UR5], R44 ;  /* 0x0000002c03007988 */ /* 0x004fe80008000005 */
[----:B------:R2:W-:Y:S04]  /*34e0*/  STS.U8 [R3+UR5+0x40], R40 ;  /* 0x0000402803007988 */ /* 0x0005e80008000005 */
[----:B------:R-:W-:Y:S04]  /*34f0*/  STS.U8 [R3+UR5+0x800], R158 ;  /* 0x0008009e03007988 */ /* 0x000fe80008000005 */
[----:B------:R0:W-:Y:S04]  /*3500*/  STS.U8 [R3+UR5+0x840], R42 ;  /* 0x0008402a03007988 */ /* 0x0001e80008000005 */
[----:B------:R-:W-:Y:S04]  /*3510*/  STS.U8 [R3+UR5+0xc00], R160 ;  /* 0x000c00a003007988 */ /* 0x000fe80008000005 */
[----:B------:R-:W-:Y:S01]  /*3520*/  STS.U8 [R3+UR5+0xc40], R65 ;  /* 0x000c404103007988 */ /* 0x000fe20008000005 */
[----:B------:R-:W-:-:S02]  /*3530*/  IADD3 RZ, P3, PT, R28, UR7, RZ ;  /* 0x000000071cff7c10 */ /* 0x000fc4000ff7e0ff */
[C---:B------:R-:W-:Y:S01]  /*3540*/  IADD3 RZ, P2, PT, R28.reuse, UR11, RZ ;  /* 0x0000000b1cff7c10 */ /* 0x040fe2000ff5e0ff */
[C---:B--2---:R-:W-:Y:S02]  /*3550*/  IMAD.IADD R40, R28.reuse, 0x1, R7 ;  /* 0x000000011c287824 */ /* 0x044fe400078e0207 */
[C---:B0-----:R-:W-:Y:S02]  /*3560*/  VIADD R42, R28.reuse, UR7 ;  /* 0x000000071c2a7c36 */ /* 0x041fe40008000000 */
[----:B------:R-:W-:Y:S01]  /*3570*/  VIADD R44, R28, UR11 ;  /* 0x0000000b1c2c7c36 */ /* 0x000fe20008000000 */
[----:B------:R-:W-:Y:S02]  /*3580*/  PRMT R131, RZ, 0x7610, R131 ;  /* 0x00007610ff837816 */ /* 0x000fe40000000083 */
[----:B------:R-:W-:Y:S02]  /*3590*/  PRMT R135, RZ, 0x7610, R135 ;  /* 0x00007610ff877816 */ /* 0x000fe40000000087 */
[----:B------:R-:W-:-:S02]  /*35a0*/  PRMT R125, RZ, 0x7610, R125 ;  /* 0x00007610ff7d7816 */ /* 0x000fc4000000007d */
[----:B------:R-:W-:Y:S02]  /*35b0*/  PRMT R143, RZ, 0x7610, R143 ;  /* 0x00007610ff8f7816 */ /* 0x000fe4000000008f */
[----:B------:R-:W-:Y:S02]  /*35c0*/  PRMT R137, RZ, 0x7610, R137 ;  /* 0x00007610ff897816 */ /* 0x000fe40000000089 */
[----:B------:R-:W-:Y:S01]  /*35d0*/  PRMT R139, RZ, 0x7610, R139 ;  /* 0x00007610ff8b7816 */ /* 0x000fe2000000008b */
[----:B------:R-:W-:Y:S01]  /*35e0*/  VIADD R128, R28, UR25 ;  /* 0x000000191c807c36 */ /* 0x000fe20008000000 */
[----:B-1----:R-:W-:Y:S02]  /*35f0*/  PRMT R133, RZ, 0x7610, R133 ;  /* 0x00007610ff857816 */ /* 0x002fe40000000085 */
[----:B------:R-:W-:Y:S02]  /*3600*/  PRMT R141, RZ, 0x7610, R141 ;  /* 0x00007610ff8d7816 */ /* 0x000fe4000000008d */
[----:B------:R-:W-:-:S02]  /*3610*/  PRMT R157, RZ, 0x7610, R157 ;  /* 0x00007610ff9d7816 */ /* 0x000fc4000000009d */
[----:B------:R-:W-:Y:S02]  /*3620*/  PRMT R159, RZ, 0x7610, R159 ;  /* 0x00007610ff9f7816 */ /* 0x000fe4000000009f */
[----:B------:R-:W-:Y:S01]  /*3630*/  PRMT R161, RZ, 0x7610, R161 ;  /* 0x00007610ffa17816 */ /* 0x000fe200000000a1 */
[----:B---3--:R-:W-:Y:S04]  /*3640*/  STS.U8 [R3+UR5+0x440], R93 ;  /* 0x0004405d03007988 */ /* 0x008fe80008000005 */
[----:B----4-:R-:W-:Y:S04]  /*3650*/  STS.U8 [R3+UR5+0x400], R91 ;  /* 0x0004005b03007988 */ /* 0x010fe80008000005 */
[----:B------:R-:W-:Y:S04]  /*3660*/  STS.U8 [R19+UR5+0x80], R134 ;  /* 0x0000808613007988 */ /* 0x000fe80008000005 */
[----:B------:R-:W-:Y:S04]  /*3670*/  STS.U8 [R19+UR5+0xc0], R148 ;  /* 0x0000c09413007988 */ /* 0x000fe80008000005 */
[----:B------:R-:W-:Y:S04]  /*3680*/  STS.U8 [R19+UR5+0x880], R146 ;  /* 0x0008809213007988 */ /* 0x000fe80008000005 */
[----:B------:R-:W-:Y:S04]  /*3690*/  STS.U8 [R19+UR5+0x8c0], R126 ;  /* 0x0008c07e13007988 */ /* 0x000fe80008000005 */
[----:B------:R-:W-:Y:S04]  /*36a0*/  STS.U8 [R19+UR5+0xc80], R164 ;  /* 0x000c80a413007988 */ /* 0x000fe80008000005 */
[----:B-----5:R-:W-:Y:S04]  /*36b0*/  STS.U8 [R19+UR5+0x480], R95 ;  /* 0x0004805f13007988 */ /* 0x020fe80008000005 */
[----:B------:R-:W-:Y:S04]  /*36c0*/  STS.U8 [R19+UR5+0xcc0], R46 ;  /* 0x000cc02e13007988 */ /* 0x000fe80008000005 */
        /* <DEDUP_REMOVED lines=16> */
[----:B------:R0:W-:Y:S04]  /*37d0*/  STS.U8 [R22+UR5+0xdc0], R41 ;  /* 0x000dc02916007988 */ /* 0x0001e80008000005 */
        /* <DEDUP_REMOVED lines=31> */
[----:B------:R2:W-:Y:S01]  /*39d0*/  STS.U8 [R26+UR5+0xfc0], R123 ;  /* 0x000fc07b1a007988 */ /* 0x0005e20008000005 */
[----:B------:R-:W-:Y:S01]  /*39e0*/  BAR.SYNC.DEFER_BLOCKING 0x0 ;  /* 0x0000000000007b1d */ /* 0x000fe20000010000 */
[----:B0-----:R-:W-:Y:S01]  /*39f0*/  IMAD.X R41, R9, 0x1, R4, P1 ;  /* 0x0000000109297824 */ /* 0x001fe200008e0604 */
[----:B-1----:R-:W-:-:S02]  /*3a00*/  PRMT R66, RZ, 0x7610, R66 ;  /* 0x00007610ff427816 */ /* 0x002fc40000000042 */
[C---:B------:R-:W-:Y:S02]  /*3a10*/  IADD3 RZ, P1, PT, R28.reuse, UR13, RZ ;  /* 0x0000000d1cff7c10 */ /* 0x040fe4000ff3e0ff */
[----:B------:R-:W-:Y:S02]  /*3a20*/  PRMT R124, RZ, 0x7610, R124 ;  /* 0x00007610ff7c7816 */ /* 0x000fe4000000007c */
[C---:B------:R-:W-:Y:S02]  /*3a30*/  IADD3.X R43, PT, PT, R9.reuse, UR10, RZ, P3, !PT ;  /* 0x0000000a092b7c10 */ /* 0x040fe40009ffe4ff */
[C---:B------:R-:W-:Y:S02]  /*3a40*/  IADD3.X R45, PT, PT, R9.reuse, UR12, RZ, P2, !PT ;  /* 0x0000000c092d7c10 */ /* 0x040fe400097fe4ff */
[----:B------:R-:W-:Y:S02]  /*3a50*/  IADD3 RZ, P3, PT, R28, UR15, RZ ;  /* 0x0000000f1cff7c10 */ /* 0x000fe4000ff7e0ff */
[----:B------:R-:W-:-:S02]  /*3a60*/  IADD3.X R47, PT, PT, R9, UR14, RZ, P1, !PT ;  /* 0x0000000e092f7c10 */ /* 0x000fc40008ffe4ff */
[C---:B------:R-:W-:Y:S01]  /*3a70*/  IADD3 RZ, P2, PT, R28.reuse, UR17, RZ ;  /* 0x000000111cff7c10 */ /* 0x040fe2000ff5e0ff */
[C---:B------:R-:W-:Y:S01]  /*3a80*/  VIADD R46, R28.reuse, UR13 ;  /* 0x0000000d1c2e7c36 */ /* 0x040fe20008000000 */
[----:B------:R-:W-:Y:S02]  /*3a90*/  PRMT R122, RZ, 0x7610, R122 ;  /* 0x00007610ff7a7816 */ /* 0x000fe4000000007a */
[C---:B------:R-:W-:Y:S02]  /*3aa0*/  IADD3 RZ, P1, PT, R28.reuse, UR19, RZ ;  /* 0x000000131cff7c10 */ /* 0x040fe4000ff3e0ff */
[----:B------:R-:W-:Y:S01]  /*3ab0*/  PRMT R67, RZ, 0x7610, R67 ;  /* 0x00007610ff437816 */ /* 0x000fe20000000043 */
[----:B------:R0:W3:Y:S01]  /*3ac0*/  @!P0 LDG.E.U8 R66, desc[UR8][R40.64] ;  /* 0x0000000828428981 */ /* 0x0000e2000c1e1100 */
[----:B------:R-:W-:Y:S02]  /*3ad0*/  IADD3.X R65, PT, PT, R9, UR18, RZ, P2, !PT ;  /* 0x0000001209417c10 */ /* 0x000fe400097fe4ff */
[----:B------:R-:W-:Y:S01]  /*3ae0*/  IADD3 RZ, P2, PT, R28, UR23, RZ ;  /* 0x000000171cff7c10 */ /* 0x000fe2000ff5e0ff */
[----:B------:R1:W4:Y:S01]  /*3af0*/  @!P0 LDG.E.U8 R124, desc[UR8][R42.64] ;  /* 0x000000082a7c8981 */ /* 0x000322000c1e1100 */
[----:B--2---:R-:W-:-:S03]  /*3b00*/  PRMT R123, RZ, 0x7610, R123 ;  /* 0x00007610ff7b7816 */ /* 0x004fc6000000007b */
[----:B------:R2:W5:Y:S01]  /*3b10*/  @!P0 LDG.E.U8 R122, desc[UR8][R46.64] ;  /* 0x000000082e7a8981 */ /* 0x000562000c1e1100 */
[C---:B0-----:R-:W-:Y:S02]  /*3b20*/  IADD3.X R41, PT, PT, R9.reuse, UR16, RZ, P3, !PT ;  /* 0x0000001009297c10 */ /* 0x041fe40009ffe4ff */
[C---:B------:R-:W-:Y:S01]  /*3b30*/  IADD3 RZ, P3, PT, R28.reuse, UR21, RZ ;  /* 0x000000151cff7c10 */ /* 0x040fe2000ff7e0ff */
[----:B------:R0:W3:Y:S01]  /*3b40*/  @!P0 LDG.E.U8 R67, desc[UR8][R44.64] ;  /* 0x000000082c438981 */ /* 0x0000e2000c1e1100 */
[C---:B-1----:R-:W-:Y:S02]  /*3b50*/  IADD3.X R43, PT, PT, R9.reuse, UR20, RZ, P1, !PT ;  /* 0x00000014092b7c10 */ /* 0x042fe40008ffe4ff */
[C---:B------:R-:W-:Y:S01]  /*3b60*/  IADD3 RZ, P1, PT, R28.reuse, UR25, RZ ;  /* 0x000000191cff7c10 */ /* 0x040fe2000ff3e0ff */
[C---:B------:R-:W-:Y:S01]  /*3b70*/  VIADD R40, R28.reuse, UR15 ;  /* 0x0000000f1c287c36 */ /* 0x040fe20008000000 */
[C---:B--2---:R-:W-:Y:S01]  /*3b80*/  IADD3.X R47, PT, PT, R9.reuse, UR22, RZ, P3, !PT ;  /* 0x00000016092f7c10 */ /* 0x044fe20009ffe4ff */
[C---:B------:R-:W-:Y:S01]  /*3b90*/  VIADD R42, R28.reuse, UR19 ;  /* 0x000000131c2a7c36 */ /* 0x040fe20008000000 */
[C---:B------:R-:W-:Y:S01]  /*3ba0*/  IADD3.X R127, PT, PT, R9.reuse, UR24, RZ, P2, !PT ;  /* 0x00000018097f7c10 */ /* 0x040fe200097fe4ff */
[C---:B------:R-:W-:Y:S01]  /*3bb0*/  VIADD R64, R28.reuse, UR17 ;  /* 0x000000111c407c36 */ /* 0x040fe20008000000 */
[----:B------:R-:W-:Y:S01]  /*3bc0*/  IADD3.X R129, PT, PT, R9, UR26, RZ, P1, !PT ;  /* 0x0000001a09817c10 */ /* 0x000fe20008ffe4ff */
[----:B------:R1:W2:Y:S01]  /*3bd0*/  @!P0 LDG.E.U8 R123, desc[UR8][R40.64] ;  /* 0x00000008287b8981 */ /* 0x0002a2000c1e1100 */
[----:B0-----:R-:W-:-:S02]  /*3be0*/  IADD3 R44, P3, PT, R28, R17, RZ ;  /* 0x000000111c2c7210 */ /* 0x001fc40007f7e0ff */
[C---:B------:R-:W-:Y:S01]  /*3bf0*/  IADD3 RZ, P2, PT, R28.reuse, UR27, RZ ;  /* 0x0000001b1cff7c10 */ /* 0x040fe2000ff5e0ff */
[C---:B------:R-:W-:Y:S01]  /*3c00*/  VIADD R46, R28.reuse, UR21 ;  /* 0x000000151c2e7c36 */ /* 0x040fe20008000000 */
[C---:B------:R-:W-:Y:S01]  /*3c10*/  IADD3 RZ, P1, PT, R28.reuse, UR29, RZ ;  /* 0x0000001d1cff7c10 */ /* 0x040fe2000ff3e0ff */
[----:B------:R0:W2:Y:S01]  /*3c20*/  @!P0 LDG.E.U8 R131, desc[UR8][R42.64] ;  /* 0x000000082a838981 */ /* 0x0000a2000c1e1100 */
[C---:B------:R-:W-:Y:S01]  /*3c30*/  IMAD.X R45, R9.reuse, 0x1, R14, P3 ;  /* 0x00000001092d7824 */ /* 0x040fe200018e060e */
[C---:B------:R-:W-:Y:S01]  /*3c40*/  IADD3 RZ, P3, PT, R28.reuse, UR31, RZ ;  /* 0x0000001f1cff7c10 */ /* 0x040fe2000ff7e0ff */
[C---:B-1----:R-:W-:Y:S01]  /*3c50*/  VIADD R40, R28.reuse, UR27 ;  /* 0x0000001b1c287c36 */ /* 0x042fe20008000000 */
[C---:B------:R-:W-:Y:S01]  /*3c60*/  IADD3.X R41, PT, PT, R9.reuse, UR28, RZ, P2, !PT ;  /* 0x0000001c09297c10 */ /* 0x040fe200097fe4ff */
[C---:B------:R-:W-:Y:S01]  /*3c70*/  VIADD R126, R28.reuse, UR23 ;  /* 0x000000171c7e7c36 */ /* 0x040fe20008000000 */
[----:B------:R-:W-:Y:S01]  /*3c80*/  IADD3 RZ, P2, PT, R28, UR33, RZ ;  /* 0x000000211cff7c10 */ /* 0x000fe2000ff5e0ff */
[----:B------:R1:W2:Y:S01]  /*3c90*/  @!P0 LDG.E.U8 R135, desc[UR8][R46.64] ;  /* 0x000000082e878981 */ /* 0x0002a2000c1e1100 */
[----:B0-----:R-:W-:-:S02]  /*3ca0*/  IADD3.X R43, PT, PT, R9, UR30, RZ, P1, !PT ;  /* 0x0000001e092b7c10 */ /* 0x001fc40008ffe4ff */
[C---:B------:R-:W-:Y:S01]  /*3cb0*/  IADD3 RZ, P1, PT, R28.reuse, UR35, RZ ;  /* 0x000000231cff7c10 */ /* 0x040fe2000ff3e0ff */
[----:B------:R0:W2:Y:S01]  /*3cc0*/  @!P0 LDG.E.U8 R125, desc[UR8][R64.64] ;  /* 0x00000008407d8981 */ /* 0x0000a2000c1e1100 */
[----:B------:R-:W-:-:S03]  /*3cd0*/  VIADD R42, R28, UR29 ;  /* 0x0000001d1c2a7c36 */ /* 0x000fc60008000000 */
[----:B------:R0:W2:Y:S01]  /*3ce0*/  @!P0 LDG.E.U8 R143, desc[UR8][R40.64] ;  /* 0x00000008288f8981 */ /* 0x0000a2000c1e1100 */
[C---:B-1----:R-:W-:Y:S01]  /*3cf0*/  VIADD R46, R28.reuse, UR31 ;  /* 0x0000001f1c2e7c36 */ /* 0x042fe20008000000 */
[C---:B------:R-:W-:Y:S02]  /*3d00*/  IADD3.X R47, PT, PT, R9.reuse, UR32, RZ, P3, !PT ;  /* 0x00000020092f7c10 */ /* 0x040fe40009ffe4ff */
[----:B------:R-:W2:Y:S01]  /*3d10*/  @!P0 LDG.E.U8 R137, desc[UR8][R126.64] ;  /* 0x000000087e898981 */ /* 0x000ea2000c1e1100 */
[C---:B0-----:R-:W-:Y:S01]  /*3d20*/  VIADD R64, R28.reuse, UR33 ;  /* 0x000000211c407c36 */ /* 0x041fe20008000000 */
[C---:B------:R-:W-:Y:S02]  /*3d30*/  IADD3.X R65, PT, PT, R9.reuse, UR34, RZ, P2, !PT ;  /* 0x0000002209417c10 */ /* 0x040fe400097fe4ff */
[----:B------:R-:W2:Y:S01]  /*3d40*/  @!P0 LDG.E.U8 R139, desc[UR8][R44.64] ;  /* 0x000000082c8b8981 */ /* 0x000ea2000c1e1100 */
[----:B------:R-:W-:Y:S01]  /*3d50*/  VIADD R40, R28, UR35 ;  /* 0x000000231c287c36 */ /* 0x000fe20008000000 */
[----:B------:R-:W-:-:S02]  /*3d60*/  IADD3.X R41, PT, PT, R9, UR36, RZ, P1, !PT ;  /* 0x0000002409297c10 */ /* 0x000fc40008ffe4ff */
[----:B------:R-:W3:Y:S04]  /*3d70*/  @!P0 LDG.E.U8 R133, desc[UR8][R128.64] ;  /* 0x0000000880858981 */ /* 0x000ee8000c1e1100 */
[----:B------:R-:W4:Y:S04]  /*3d80*/  @!P0 LDG.E.U8 R141, desc[UR8][R42.64] ;  /* 0x000000082a8d8981 */ /* 0x000f28000c1e1100 */
[----:B------:R-:W4:Y:S04]  /*3d90*/  @!P0 LDG.E.U8 R157, desc[UR8][R46.64] ;  /* 0x000000082e9d8981 */ /* 0x000f28000c1e1100 */
[----:B------:R0:W4:Y:S04]  /*3da0*/  @!P0 LDG.E.U8 R159, desc[UR8][R64.64] ;  /* 0x00000008409f8981 */ /* 0x000128000c1e1100 */
[----:B------:R-:W5:Y:S04]  /*3db0*/  @!P0 LDG.E.U8 R161, desc[UR8][R40.64] ;  /* 0x0000000828a18981 */ /* 0x000f68000c1e1100 */
[----:B------:R-:W-:Y:S04]  /*3dc0*/  LDS.U8 R145, [R11+UR5] ;  /* 0x000000050b917984 */ /* 0x000fe80008000000 */
[----:B------:R-:W1:Y:S04]  /*3dd0*/  LDS.U8 R147, [R11+UR5+0x40] ;  /* 0x000040050b937984 */ /* 0x000e680008000000 */
[----:B------:R-:W-:Y:S04]  /*3de0*/  LDS.U8 R95, [R11+UR5+0x88] ;  /* 0x000088050b5f7984 */ /* 0x000fe80008000000 */
[----:B------:R-:W-:Y:S04]  /*3df0*/  LDS.U8 R97, [R11+UR5+0xc8] ;  /* 0x0000c8050b617984 */ /* 0x000fe80008000000 */
[----:B------:R-:W-:Y:S04]  /*3e00*/  LDS.U8 R149, [R11+UR5+0x8] ;  /* 0x000008050b957984 */ /* 0x000fe80008000000 */
[----:B------:R-:W1:Y:S04]  /*3e10*/  LDS.U8 R151, [R11+UR5+0x48] ;  /* 0x000048050b977984 */ /* 0x000e680008000000 */
[----:B------:R-:W-:Y:S04]  /*3e20*/  LDS.U8 R99, [R11+UR5+0x80] ;  /* 0x000080050b637984 */ /* 0x000fe80008000000 */
[----:B------:R-:W-:Y:S04]  /*3e30*/  LDS.U8 R101, [R11+UR5+0xc0] ;  /* 0x0000c0050b657984 */ /* 0x000fe80008000000 */
[----:B------:R-:W-:Y:S04]  /*3e40*/  LDS.U8 R153, [R11+UR5+0x400] ;  /* 0x000400050b997984 */ /* 0x000fe80008000000 */
[----:B------:R-:W1:Y:S04]  /*3e50*/  LDS.U8 R155, [R11+UR5+0x440] ;  /* 0x000440050b9b7984 */ /* 0x000e680008000000 */
[----:B------:R-:W-:Y:S04]  /*3e60*/  LDS.U8 R103, [R11+UR5+0x488] ;  /* 0x000488050b677984 */ /* 0x000fe80008000000 */
[----:B------:R-:W-:Y:S04]  /*3e70*/  LDS.U8 R105, [R11+UR5+0x4c8] ;  /* 0x0004c8050b697984 */ /* 0x000fe80008000000 */
[----:B0-----:R-:W-:Y:S04]  /*3e80*/  LDS.U8 R65, [R11+UR5+0x408] ;  /* 0x000408050b417984 */ /* 0x001fe80008000000 */
[----:B------:R-:W0:Y:S04]  /*3e90*/  LDS.U8 R64, [R11+UR5+0x448] ;  /* 0x000448050b407984 */ /* 0x000e280008000000 */
[----:B------:R-:W-:Y:S04]  /*3ea0*/  LDS.U8 R107, [R11+UR5+0x480] ;  /* 0x000480050b6b7984 */ /* 0x000fe80008000000 */
        /* <DEDUP_REMOVED lines=17> */
[----:B------:R-:W-:Y:S04]  /*3fc0*/  LDS.U8 R111, [R16+UR5] ;  /* 0x00000005106f7984 */ /* 0x000fe80008000000 */
[----:B------:R-:W0:Y:S04]  /*3fd0*/  LDS.U8 R113, [R16+UR5+0x40] ;  /* 0x0000400510717984 */ /* 0x000e280008000000 */
[----:B------:R-:W-:Y:S04]  /*3fe0*/  LDS.U8 R87, [R16+UR5+0x88] ;  /* 0x0000880510577984 */ /* 0x000fe80008000000 */
[----:B------:R-:W-:Y:S04]  /*3ff0*/  LDS.U8 R158, [R16+UR5+0xc8] ;  /* 0x0000c805109e7984 */ /* 0x000fe80008000000 */
[----:B------:R-:W-:Y:S04]  /*4000*/  LDS.U8 R115, [R16+UR5+0x8] ;  /* 0x0000080510737984 */ /* 0x000fe80008000000 */
        /* <DEDUP_REMOVED lines=26> */
[----:B------:R-:W-:Y:S01]  /*41b0*/  LDS.U8 R27, [R16+UR5+0xcc0] ;  /* 0x000cc005101b7984 */ /* 0x000fe20008000000 */
[----:B------:R-:W-:Y:S06]  /*41c0*/  BAR.SYNC.DEFER_BLOCKING 0x0 ;  /* 0x0000000000007b1d */ /* 0x000fec0000010000 */
[----:B--2---:R-:W-:Y:S04]  /*41d0*/  STS.U8 [R3+UR5], R139 ;  /* 0x0000008b03007988 */ /* 0x004fe80008000005 */
[----:B---3--:R2:W-:Y:S04]  /*41e0*/  STS.U8 [R3+UR5+0x40], R66 ;  /* 0x0000404203007988 */ /* 0x0085e80008000005 */
[----:B------:R-:W-:Y:S04]  /*41f0*/  STS.U8 [R3+UR5+0x200], R135 ;  /* 0x0002008703007988 */ /* 0x000fe80008000005 */
[----:B------:R-:W-:Y:S04]  /*4200*/  STS.U8 [R3+UR5+0x240], R137 ;  /* 0x0002408903007988 */ /* 0x000fe80008000005 */
[----:B----4-:R-:W-:Y:S04]  /*4210*/  STS.U8 [R21+UR5+0x80], R124 ;  /* 0x0000807c15007988 */ /* 0x010fe80008000005 */
[----:B------:R0:W-:Y:S04]  /*4220*/  STS.U8 [R21+UR5+0xc0], R67 ;  /* 0x0000c04315007988 */ /* 0x0001e80008000005 */
        /* <DEDUP_REMOVED lines=9> */
[----:B------:R-:W-:Y:S01]  /*42c0*/  STS.U8 [R25+UR5+0x3c0], R161 ;  /* 0x0003c0a119007988 */ /* 0x000fe20008000005 */
[----:B------:R-:W-:Y:S06]  /*42d0*/  BAR.SYNC.DEFER_BLOCKING 0x0 ;  /* 0x0000000000007b1d */ /* 0x000fec0000010000 */
[----:B------:R-:W3:Y:S04]  /*42e0*/  LDSM.16.M88.4 R44, [R12+UR5] ;  /* 0x000000050c2c783b */ /* 0x000ee80008000200 */
[----:B------:R-:W4:Y:S01]  /*42f0*/  LDSM.16.M88.4 R40, [R12+UR5+0x200] ;  /* 0x000200050c28783b */ /* 0x000f220008000200 */
[----:B-1----:R-:W-:-:S02]  /*4300*/  IMAD R145, R147, 0x100, R145 ;  /* 0x0000010093917824 */ /* 0x002fc400078e0291 */
[----:B------:R-:W-:Y:S02]  /*4310*/  IMAD R149, R151, 0x100, R149 ;  /* 0x0000010097957824 */ /* 0x000fe400078e0295 */
[----:B--2---:R-:W-:Y:S02]  /*4320*/  IMAD R66, R155, 0x100, R153 ;  /* 0x000001009b427824 */ /* 0x004fe400078e0299 */
[----:B0-----:R-:W-:Y:S01]  /*4330*/  IMAD R67, R64, 0x100, R65 ;  /* 0x0000010040437824 */ /* 0x001fe200078e0241 */
[----:B------:R-:W-:Y:S02]  /*4340*/  F2FP.F16.E4M3.UNPACK_B R64, R145 ;  /* 0x00000091ff40723e */ /* 0x000fe400020006ff */
[----:B------:R-:W-:Y:S02]  /*4350*/  F2FP.F16.E4M3.UNPACK_B R65, R149 ;  /* 0x00000095ff41723e */ /* 0x000fe400020006ff */
[----:B------:R-:W-:Y:S02]  /*4360*/  F2FP.F16.E4M3.UNPACK_B R66, R66 ;  /* 0x00000042ff42723e */ /* 0x000fe400020006ff */
[----:B------:R-:W-:Y:S01]  /*4370*/  F2FP.F16.E4M3.UNPACK_B R67, R67 ;  /* 0x00000043ff43723e */ /* 0x000fe200020006ff */
[----:B------:R-:W-:-:S02]  /*4380*/  IMAD R111, R113, 0x100, R111 ;  /* 0x00000100716f7824 */ /* 0x000fc400078e026f */
[----:B------:R-:W-:Y:S02]  /*4390*/  IMAD R115, R117, 0x100, R115 ;  /* 0x0000010075737824 */ /* 0x000fe400078e0273 */
[----:B------:R-:W-:Y:S02]  /*43a0*/  IMAD R119, R121, 0x100, R119 ;  /* 0x0000010079777824 */ /* 0x000fe400078e0277 */
[----:B------:R-:W-:Y:S01]  /*43b0*/  IMAD R127, R129, 0x100, R127 ;  /* 0x00000100817f7824 */ /* 0x000fe200078e027f */
[----:B---3--:R-:W-:Y:S02]  /*43c0*/  F2FP.F16.E4M3.UNPACK_B R124, R44 ;  /* 0x0000002cff7c723e */ /* 0x008fe400020006ff */
[----:B------:R-:W-:Y:S02]  /*43d0*/  F2FP.F16.E4M3.UNPACK_B R125, R45 ;  /* 0x0000002dff7d723e */ /* 0x000fe400020006ff */
[----:B----4-:R-:W-:Y:S02]  /*43e0*/  F2FP.F16.E4M3.UNPACK_B R122, R40 ;  /* 0x00000028ff7a723e */ /* 0x010fe400020006ff */
[----:B------:R-:W-:-:S03]  /*43f0*/  F2FP.F16.E4M3.UNPACK_B R123, R41 ;  /* 0x00000029ff7b723e */ /* 0x000fc600020006ff */
[C---:B------:R-:W-:Y:S08]  /*4400*/  HMMA.16816.F32 R60, R64.reuse, R124, R60 ;  /* 0x0000007c403c723c */ /* 0x040ff0000000183c */
[----:B------:R-:W-:Y:S01]  /*4410*/  HMMA.16816.F32 R56, R64, R122, R56 ;  /* 0x0000007a4038723c */ /* 0x000fe20000001838 */
[----:B------:R-:W-:Y:S02]  /*4420*/  F2FP.F16.E4M3.UNPACK_B R64, R111 ;  /* 0x0000006fff40723e */ /* 0x000fe400020006ff */
[----:B------:R-:W-:-:S02]  /*4430*/  F2FP.F16.E4M3.UNPACK_B R65, R115 ;  /* 0x00000073ff41723e */ /* 0x000fc400020006ff */
[----:B------:R-:W-:Y:S02]  /*4440*/  F2FP.F16.E4M3.UNPACK_B R66, R119 ;  /* 0x00000077ff42723e */ /* 0x000fe400020006ff */
[----:B------:R-:W-:Y:S01]  /*4450*/  F2FP.F16.E4M3.UNPACK_B R67, R127 ;  /* 0x0000007fff43723e */ /* 0x000fe200020006ff */
[----:B------:R-:W-:Y:S02]  /*4460*/  IMAD R95, R97, 0x100, R95 ;  /* 0x00000100615f7824 */ /* 0x000fe400078e025f */
[----:B------:R-:W-:Y:S02]  /*4470*/  IMAD R99, R101, 0x100, R99 ;  /* 0x0000010065637824 */ /* 0x000fe400078e0263 */
[----:B------:R-:W-:Y:S02]  /*4480*/  IMAD R103, R105, 0x100, R103 ;  /* 0x0000010069677824 */ /* 0x000fe400078e0267 */
[----:B------:R-:W-:Y:S01]  /*4490*/  HMMA.16816.F32 R52, R64, R124, R52 ;  /* 0x0000007c4034723c */ /* 0x000fe20000001834 */
[----:B------:R-:W-:Y:S01]  /*44a0*/  IMAD R107, R109, 0x100, R107 ;  /* 0x000001006d6b7824 */ /* 0x000fe200078e026b */
[----:B------:R-:W-:-:S02]  /*44b0*/  F2FP.F16.E4M3.UNPACK_B R44, R44.H1 ;  /* 0x0000002cff2c723e */ /* 0x000fc400030006ff */
[----:B------:R-:W-:-:S04]  /*44c0*/  F2FP.F16.E4M3.UNPACK_B R45, R45.H1 ;  /* 0x0000002dff2d723e */ /* 0x000fc800030006ff */
[----:B------:R-:W-:Y:S01]  /*44d0*/  HMMA.16816.F32 R48, R64, R122, R48 ;  /* 0x0000007a4030723c */ /* 0x000fe20000001830 */
[----:B------:R-:W-:Y:S02]  /*44e0*/  F2FP.F16.E4M3.UNPACK_B R64, R95 ;  /* 0x0000005fff40723e */ /* 0x000fe400020006ff */
[----:B------:R-:W-:Y:S02]  /*44f0*/  F2FP.F16.E4M3.UNPACK_B R65, R99 ;  /* 0x00000063ff41723e */ /* 0x000fe400020006ff */
[----:B------:R-:W-:Y:S02]  /*4500*/  F2FP.F16.E4M3.UNPACK_B R66, R103 ;  /* 0x00000067ff42723e */ /* 0x000fe400020006ff */
[----:B------:R-:W-:Y:S02]  /*4510*/  F2FP.F16.E4M3.UNPACK_B R67, R107 ;  /* 0x0000006bff43723e */ /* 0x000fe400020006ff */
[----:B------:R-:W-:Y:S02]  /*4520*/  F2FP.F16.E4M3.UNPACK_B R40, R40.H1 ;  /* 0x00000028ff28723e */ /* 0x000fe400030006ff */
[----:B------:R-:W-:Y:S01]  /*4530*/  F2FP.F16.E4M3.UNPACK_B R41, R41.H1 ;  /* 0x00000029ff29723e */ /* 0x000fe200030006ff */
[----:B------:R-:W-:-:S02]  /*4540*/  IMAD R87, R158, 0x100, R87 ;  /* 0x000001009e577824 */ /* 0x000fc400078e0257 */
[----:B------:R-:W-:Y:S02]  /*4550*/  IMAD R89, R160, 0x100, R89 ;  /* 0x00000100a0597824 */ /* 0x000fe400078e0259 */
[----:B------:R-:W-:Y:S02]  /*4560*/  IMAD R91, R162, 0x100, R91 ;  /* 0x00000100a25b7824 */ /* 0x000fe400078e025b */
[----:B------:R-:W-:Y:S01]  /*4570*/  IMAD R93, R164, 0x100, R93 ;  /* 0x00000100a45d7824 */ /* 0x000fe200078e025d */
[C---:B------:R-:W-:Y:S08]  /*4580*/  HMMA.16816.F32 R60, R64.reuse, R44, R60 ;  /* 0x0000002c403c723c */ /* 0x040ff0000000183c */
[----:B------:R-:W-:Y:S01]  /*4590*/  HMMA.16816.F32 R56, R64, R40, R56 ;  /* 0x000000284038723c */ /* 0x000fe20000001838 */
[----:B------:R-:W-:-:S02]  /*45a0*/  F2FP.F16.E4M3.UNPACK_B R64, R87 ;  /* 0x00000057ff40723e */ /* 0x000fc400020006ff */
[----:B------:R-:W-:Y:S02]  /*45b0*/  F2FP.F16.E4M3.UNPACK_B R65, R89 ;  /* 0x00000059ff41723e */ /* 0x000fe400020006ff */
[----:B------:R-:W-:Y:S02]  /*45c0*/  F2FP.F16.E4M3.UNPACK_B R66, R91 ;  /* 0x0000005bff42723e */ /* 0x000fe400020006ff */
[----:B------:R-:W-:Y:S01]  /*45d0*/  F2FP.F16.E4M3.UNPACK_B R67, R93 ;  /* 0x0000005dff43723e */ /* 0x000fe200020006ff */
[----:B------:R-:W-:Y:S02]  /*45e0*/  IMAD R85, R85, 0x100, R156 ;  /* 0x0000010055557824 */ /* 0x000fe400078e029c */
[----:B------:R-:W-:Y:S02]  /*45f0*/  IMAD R79, R150, 0x100, R79 ;  /* 0x00000100964f7824 */ /* 0x000fe400078e024f */
[----:B------:R-:W-:Y:S02]  /*4600*/  IMAD R81, R152, 0x100, R81 ;  /* 0x0000010098517824 */ /* 0x000fe400078e0251 */
[----:B------:R-:W-:Y:S01]  /*4610*/  HMMA.16816.F32 R52, R64, R44, R52 ;  /* 0x0000002c4034723c */ /* 0x000fe20000001834 */
[----:B------:R-:W-:Y:S01]  /*4620*/  IMAD R83, R154, 0x100, R83 ;  /* 0x000001009a537824 */ /* 0x000fe200078e0253 */
[----:B------:R-:W-:-:S02]  /*4630*/  F2FP.F16.E4M3.UNPACK_B R44, R46 ;  /* 0x0000002eff2c723e */ /* 0x000fc400020006ff */
[----:B------:R-:W-:-:S04]  /*4640*/  F2FP.F16.E4M3.UNPACK_B R45, R47 ;  /* 0x0000002fff2d723e */ /* 0x000fc800020006ff */
[----:B------:R-:W-:Y:S01]  /*4650*/  HMMA.16816.F32 R48, R64, R40, R48 ;  /* 0x000000284030723c */ /* 0x000fe20000001830 */
[----:B------:R-:W-:Y:S02]  /*4660*/  F2FP.F16.E4M3.UNPACK_B R64, R85 ;  /* 0x00000055ff40723e */ /* 0x000fe400020006ff */
[----:B------:R-:W-:Y:S02]  /*4670*/  F2FP.F16.E4M3.UNPACK_B R65, R79 ;  /* 0x0000004fff41723e */ /* 0x000fe400020006ff */
        /* <DEDUP_REMOVED lines=19> */
[----:B------:R-:W-:-:S06]  /*47b0*/  F2FP.F16.E4M3.UNPACK_B R45, R39 ;  /* 0x00000027ff2d723e */ /* 0x000fcc00020006ff */
[----:B------:R-:W-:Y:S01]  /*47c0*/  HMMA.16816.F32 R48, R64, R40, R48 ;  /* 0x000000284030723c */ /* 0x000fe20000001830 */
[----:B------:R-:W-:Y:S02]  /*47d0*/  F2FP.F16.E4M3.UNPACK_B R66, R46.H1 ;  /* 0x0000002eff42723e */ /* 0x000fe400030006ff */
[----:B------:R-:W-:Y:S02]  /*47e0*/  F2FP.F16.E4M3.UNPACK_B R67, R47.H1 ;  /* 0x0000002fff43723e */ /* 0x000fe400030006ff */
[----:B------:R-:W-:Y:S02]  /*47f0*/  F2FP.F16.E4M3.UNPACK_B R44, R44 ;  /* 0x0000002cff2c723e */ /* 0x000fe400020006ff */
[----:B------:R-:W-:Y:S02]  /*4800*/  F2FP.F16.E4M3.UNPACK_B R46, R37 ;  /* 0x00000025ff2e723e */ /* 0x000fe400020006ff */
[----:B------:R-:W-:Y:S02]  /*4810*/  F2FP.F16.E4M3.UNPACK_B R47, R35 ;  /* 0x00000023ff2f723e */ /* 0x000fe400020006ff */
[----:B------:R-:W-:-:S02]  /*4820*/  F2FP.F16.E4M3.UNPACK_B R64, R42.H1 ;  /* 0x0000002aff40723e */ /* 0x000fc400030006ff */
[----:B------:R-:W-:Y:S01]  /*4830*/  F2FP.F16.E4M3.UNPACK_B R65, R43.H1 ;  /* 0x0000002bff41723e */ /* 0x000fe200030006ff */
[----:B------:R-:W-:Y:S01]  /*4840*/  IMAD R33, R33, 0x100, R132 ;  /* 0x0000010021217824 */ /* 0x000fe200078e0284 */
[----:B------:R-:W-:Y:S01]  /*4850*/  USHF.R.S32.HI UR37, URZ, 0x1f, UR4 ;  /* 0x0000001fff257899 */ /* 0x000fe20008011404 */
[----:B------:R-:W-:Y:S01]  /*4860*/  IMAD R31, R31, 0x100, R130 ;  /* 0x000001001f1f7824 */ /* 0x000fe200078e0282 */
[----:B------:R-:W-:Y:S01]  /*4870*/  UIADD3 UR35, UP0, UPT, UR4, UR35, URZ ;  /* 0x0000002304237290 */ /* 0x000fe2000ff1e0ff */
[----:B------:R-:W-:Y:S02]  /*4880*/  IMAD R29, R29, 0x100, R128 ;  /* 0x000001001d1d7824 */ /* 0x000fe400078e0280 */
[----:B------:R-:W-:Y:S01]  /*4890*/  IMAD R27, R27, 0x100, R126 ;  /* 0x000001001b1b7824 */ /* 0x000fe200078e027e */
[----:B------:R-:W-:Y:S01]  /*48a0*/  HMMA.16816.F32 R60, R44, R66, R60 ;  /* 0x000000422c3c723c */ /* 0x000fe2000000183c */
[----:B------:R-:W-:Y:S01]  /*48b0*/  UIADD3.X UR36, UPT, UPT, UR37, UR36, URZ, UP0, !UPT ;  /* 0x0000002425247290 */ /* 0x000fe200087fe4ff */
[----:B------:R-:W-:Y:S01]  /*48c0*/  F2FP.F16.E4M3.UNPACK_B R40, R33 ;  /* 0x00000021ff28723e */ /* 0x000fe200020006ff */
[----:B------:R-:W-:Y:S01]  /*48d0*/  UIADD3 UR21, UP0, UPT, UR4, UR21, URZ ;  /* 0x0000001504157290 */ /* 0x000fe2000ff1e0ff */
[----:B------:R-:W-:-:S02]  /*48e0*/  F2FP.F16.E4M3.UNPACK_B R41, R31 ;  /* 0x0000001fff29723e */ /* 0x000fc400020006ff */
[----:B------:R-:W-:Y:S02]  /*48f0*/  F2FP.F16.E4M3.UNPACK_B R42, R29 ;  /* 0x0000001dff2a723e */ /* 0x000fe400020006ff */
[----:B------:R-:W-:Y:S01]  /*4900*/  HMMA.16816.F32 R56, R44, R64, R56 ;  /* 0x000000402c38723c */ /* 0x000fe20000001838 */
[----:B------:R-:W-:Y:S01]  /*4910*/  F2FP.F16.E4M3.UNPACK_B R43, R27 ;  /* 0x0000001bff2b723e */ /* 0x000fe200020006ff */
[----:B------:R-:W-:Y:S02]  /*4920*/  UIADD3 UR6, UPT, UPT, UR6, -0x1, URZ ;  /* 0xffffffff06067890 */ /* 0x000fe4000fffe0ff */
[----:B------:R-:W-:Y:S02]  /*4930*/  UIADD3.X UR22, UPT, UPT, UR37, UR22, URZ, UP0, !UPT ;  /* 0x0000001625167290 */ /* 0x000fe400087fe4ff */
[----:B------:R-:W-:Y:S02]  /*4940*/  UISETP.NE.U32.AND UP0, UPT, UR6, URZ, UPT ;  /* 0x000000ff0600728c */ /* 0x000fe4000bf05070 */
[----:B------:R-:W-:Y:S01]  /*4950*/  HMMA.16816.F32 R52, R40, R66, R52 ;  /* 0x000000422834723c */ /* 0x000fe20000001834 */
[----:B------:R-:W-:-:S02]  /*4960*/  UIADD3 UR33, UP4, UPT, UR4, UR33, URZ ;  /* 0x0000002104217290 */ /* 0x000fc4000ff9e0ff */
[----:B------:R-:W-:-:S05]  /*4970*/  UIADD3 UR31, UP3, UPT, UR4, UR31, URZ ;  /* 0x0000001f041f7290 */ /* 0x000fca000ff7e0ff */
[----:B------:R-:W-:Y:S01]  /*4980*/  HMMA.16816.F32 R48, R40, R64, R48 ;  /* 0x000000402830723c */ /* 0x000fe20000001830 */
[----:B------:R-:W-:Y:S01]  /*4990*/  IMAD.SHL.U32 R40, R20, 0x40, RZ ;  /* 0x0000004014287824 */ /* 0x000fe200078e00ff */
[----:B------:R-:W-:Y:S02]  /*49a0*/  UIADD3 UR29, UP6, UPT, UR4, UR29, URZ ;  /* 0x0000001d041d7290 */ /* 0x000fe4000ffde0ff */
[----:B------:R-:W-:Y:S02]  /*49b0*/  UIADD3 UR27, UP5, UPT, UR4, UR27, URZ ;  /* 0x0000001b041b7290 */ /* 0x000fe4000ffbe0ff */
[----:B------:R-:W-:Y:S02]  /*49c0*/  UIADD3 UR25, UP2, UPT, UR4, UR25, URZ ;  /* 0x0000001904197290 */ /* 0x000fe4000ff5e0ff */
[----:B------:R-:W-:Y:S02]  /*49d0*/  UIADD3 UR23, UP1, UPT, UR4, UR23, URZ ;  /* 0x0000001704177290 */ /* 0x000fe4000ff3e0ff */
[----:B------:R-:W-:-:S02]  /*49e0*/  IADD3 R7, P1, PT, R7, UR4, RZ ;  /* 0x0000000407077c10 */ /* 0x000fc4000ff3e0ff */
[----:B------:R-:W-:Y:S02]  /*49f0*/  IADD3 R13, P0, PT, R40, R13, RZ ;  /* 0x0000000d280d7210 */ /* 0x000fe40007f1e0ff */
[----:B------:R-:W-:Y:S01]  /*4a00*/  IADD3 R17, P2, PT, R17, UR4, RZ ;  /* 0x0000000411117c10 */ /* 0x000fe2000ff5e0ff */
[----:B------:R-:W-:Y:S02]  /*4a10*/  UIADD3.X UR34, UPT, UPT, UR37, UR34, URZ, UP4, !UPT ;  /* 0x0000002225227290 */ /* 0x000fe4000a7fe4ff */
[----:B------:R-:W-:Y:S02]  /*4a20*/  UIADD3.X UR32, UPT, UPT, UR37, UR32, URZ, UP3, !UPT ;  /* 0x0000002025207290 */ /* 0x000fe40009ffe4ff */
[----:B------:R-:W-:Y:S02]  /*4a30*/  UIADD3.X UR30, UPT, UPT, UR37, UR30, URZ, UP6, !UPT ;  /* 0x0000001e251e7290 */ /* 0x000fe4000b7fe4ff */
[----:B------:R-:W-:Y:S02]  /*4a40*/  UIADD3.X UR28, UPT, UPT, UR37, UR28, URZ, UP5, !UPT ;  /* 0x0000001c251c7290 */ /* 0x000fe4000affe4ff */
[----:B------:R-:W-:-:S02]  /*4a50*/  UIADD3.X UR26, UPT, UPT, UR37, UR26, URZ, UP2, !UPT ;  /* 0x0000001a251a7290 */ /* 0x000fc400097fe4ff */
[----:B------:R-:W-:Y:S01]  /*4a60*/  UIADD3.X UR24, UPT, UPT, UR37, UR24, URZ, UP1, !UPT ;  /* 0x0000001825187290 */ /* 0x000fe20008ffe4ff */
[----:B------:R-:W-:Y:S01]  /*4a70*/  LEA.HI.X.SX32 R15, R40, R15, 0x1, P0 ;  /* 0x0000000f280f7211 */ /* 0x000fe200000f0eff */
[----:B------:R-:W-:Y:S01]  /*4a80*/  UIADD3 UR19, UP4, UPT, UR4, UR19, URZ ;  /* 0x0000001304137290 */ /* 0x000fe2000ff9e0ff */
[----:B------:R-:W-:Y:S01]  /*4a90*/  VIADD R18, R18, 0xffffffc0 ;  /* 0xffffffc012127836 */ /* 0x000fe20000000000 */
[----:B------:R-:W-:Y:S01]  /*4aa0*/  UIADD3 UR17, UP3, UPT, UR4, UR17, URZ ;  /* 0x0000001104117290 */ /* 0x000fe2000ff7e0ff */
[----:B------:R-:W-:Y:S01]  /*4ab0*/  IADD3.X R4, PT, PT, R4, UR37, RZ, P1, !PT ;  /* 0x0000002504047c10 */ /* 0x000fe20008ffe4ff */
[----:B------:R-:W-:Y:S01]  /*4ac0*/  UIADD3 UR15, UP6, UPT, UR4, UR15, URZ ;  /* 0x0000000f040f7290 */ /* 0x000fe2000ffde0ff */
[----:B------:R-:W-:Y:S01]  /*4ad0*/  IADD3.X R14, PT, PT, R14, UR37, RZ, P2, !PT ;  /* 0x000000250e0e7c10 */ /* 0x000fe200097fe4ff */
[----:B------:R-:W-:Y:S02]  /*4ae0*/  UIADD3 UR13, UP5, UPT, UR4, UR13, URZ ;  /* 0x0000000d040d7290 */ /* 0x000fe4000ffbe0ff */
[----:B------:R-:W-:-:S02]  /*4af0*/  UIADD3 UR11, UP2, UPT, UR4, UR11, URZ ;  /* 0x0000000b040b7290 */ /* 0x000fc4000ff5e0ff */
[----:B------:R-:W-:Y:S02]  /*4b00*/  UIADD3 UR7, UP1, UPT, UR4, UR7, URZ ;  /* 0x0000000704077290 */ /* 0x000fe4000ff3e0ff */
[----:B------:R-:W-:Y:S02]  /*4b10*/  UIADD3.X UR20, UPT, UPT, UR37, UR20, URZ, UP4, !UPT ;  /* 0x0000001425147290 */ /* 0x000fe4000a7fe4ff */
[----:B------:R-:W-:Y:S02]  /*4b20*/  UIADD3.X UR18, UPT, UPT, UR37, UR18, URZ, UP3, !UPT ;  /* 0x0000001225127290 */ /* 0x000fe40009ffe4ff */
[----:B------:R-:W-:Y:S02]  /*4b30*/  UIADD3.X UR16, UPT, UPT, UR37, UR16, URZ, UP6, !UPT ;  /* 0x0000001025107290 */ /* 0x000fe4000b7fe4ff */
[----:B------:R-:W-:Y:S02]  /*4b40*/  UIADD3.X UR14, UPT, UPT, UR37, UR14, URZ, UP5, !UPT ;  /* 0x0000000e250e7290 */ /* 0x000fe4000affe4ff */
[----:B------:R-:W-:-:S02]  /*4b50*/  UIADD3.X UR12, UPT, UPT, UR37, UR12, URZ, UP2, !UPT ;  /* 0x0000000c250c7290 */ /* 0x000fc400097fe4ff */
[----:B------:R-:W-:Y:S01]  /*4b60*/  UIADD3.X UR10, UPT, UPT, UR37, UR10, URZ, UP1, !UPT ;  /* 0x0000000a250a7290 */ /* 0x000fe20008ffe4ff */
[----:B------:R-:W-:Y:S11]  /*4b70*/  BRA.U UP0, `(.L_x_2) ;  /* 0xffffffd100d87547 */ /* 0x000ff6000b83ffff */
.L_x_1:
[----:B------:R-:W-:Y:S01]  /*4b80*/  BAR.SYNC.DEFER_BLOCKING 0x0 ;  /* 0x0000000000007b1d */ /* 0x000fe20000010000 */
[C---:B------:R-:W-:Y:S01]  /*4b90*/  IMAD.SHL.U32 R4, R0.reuse, 0x10, RZ ;  /* 0x0000001000047824 */ /* 0x040fe200078e00ff */
[----:B------:R-:W-:Y:S01]  /*4ba0*/  F2FP.SATFINITE.E4M3.F32.PACK_AB_MERGE_C R62, R63, R62, RZ ;  /* 0x0000003e3f3e723e */ /* 0x000fe200048070ff */
[----:B------:R-:W-:Y:S01]  /*4bb0*/  IMAD.SHL.U32 R0, R0, 0x20, RZ ;  /* 0x0000002000007824 */ /* 0x000fe200078e00ff */
[----:B------:R-:W-:Y:S01]  /*4bc0*/  F2FP.SATFINITE.E4M3.F32.PACK_AB_MERGE_C R59, R59, R58, RZ ;  /* 0x0000003a3b3b723e */ /* 0x000fe200048070ff */
[----:B------:R-:W-:Y:S01]  /*4bd0*/  VIADD R12, R2, 0x5 ;  /* 0x00000005020c7836 */ /* 0x000fe20000000000 */
[----:B------:R-:W-:Y:S01]  /*4be0*/  LOP3.LUT R4, R4, 0xf0, RZ, 0xc0, !PT ;  /* 0x000000f004047812 */ /* 0x000fe200078ec0ff */
[----:B------:R-:W0:Y:S01]  /*4bf0*/  LDCU UR4, c[0x0][0x3b4] ;  /* 0x00007680ff0477ac */ /* 0x000e220008000800 */
[----:B------:R-:W-:Y:S01]  /*4c00*/  LOP3.LUT R7, R0, 0x200, RZ, 0xc0, !PT ;  /* 0x0000020000077812 */ /* 0x000fe200078ec0ff */
[----:B------:R-:W-:Y:S01]  /*4c10*/  VIADD R13, R2, 0x6 ;  /* 0x00000006020d7836 */ /* 0x000fe20000000000 */
[----:B------:R-:W-:Y:S01]  /*4c20*/  LOP3.LUT R6, R6, 0x100, RZ, 0xc0, !PT ;  /* 0x0000010006067812 */ /* 0x000fe200078ec0ff */
[----:B------:R-:W1:Y:S01]  /*4c30*/  LDCU.128 UR12, c[0x0][0x390] ;  /* 0x00007200ff0c77ac */ /* 0x000e620008000c00 */
[----:B------:R-:W-:Y:S01]  /*4c40*/  IADD3 R7, PT, PT, R7, UR5, R4 ;  /* 0x0000000507077c10 */ /* 0x000fe2000fffe004 */
[C---:B------:R-:W-:Y:S01]  /*4c50*/  VIADD R4, R2.reuse, 0x2 ;  /* 0x0000000202047836 */ /* 0x040fe20000000000 */
[----:B------:R-:W-:Y:S01]  /*4c60*/  F2FP.SATFINITE.E4M3.F32.PACK_AB_MERGE_C R60, R61, R60, RZ ;  /* 0x0000003c3d3c723e */ /* 0x000fe200048070ff */
[----:B------:R-:W-:Y:S01]  /*4c70*/  VIADD R14, R2, 0x7 ;  /* 0x00000007020e7836 */ /* 0x000fe20000000000 */
[----:B------:R-:W-:Y:S01]  /*4c80*/  F2FP.SATFINITE.E4M3.F32.PACK_AB_MERGE_C R57, R57, R56, RZ ;  /* 0x000000383939723e */ /* 0x000fe200048070ff */
[----:B------:R-:W-:Y:S01]  /*4c90*/  IMAD.IADD R6, R6, 0x1, R7 ;  /* 0x0000000106067824 */ /* 0x000fe200078e0207 */
[----:B------:R-:W-:Y:S01]  /*4ca0*/  F2FP.SATFINITE.E4M3.F32.PACK_AB_MERGE_C R52, R53, R52, RZ ;  /* 0x000000343534723e */ /* 0x000fe200048070ff */
[C---:B------:R-:W-:Y:S01]  /*4cb0*/  VIADD R7, R2.reuse, 0x4 ;  /* 0x0000000402077836 */ /* 0x040fe20000000000 */
[----:B------:R-:W-:Y:S01]  /*4cc0*/  F2FP.SATFINITE.E4M3.F32.PACK_AB_MERGE_C R54, R55, R54, RZ ;  /* 0x000000363736723e */ /* 0x000fe200048070ff */
[----:B------:R-:W-:Y:S01]  /*4cd0*/  VIADD R20, R2, 0xe ;  /* 0x0000000e02147836 */ /* 0x000fe20000000000 */
[----:B------:R-:W-:-:S02]  /*4ce0*/  F2FP.SATFINITE.E4M3.F32.PACK_AB_MERGE_C R49, R49, R48, RZ ;  /* 0x000000303131723e */ /* 0x000fc400048070ff */
[----:B------:R-:W-:Y:S01]  /*4cf0*/  F2FP.SATFINITE.E4M3.F32.PACK_AB_MERGE_C R51, R51, R50, RZ ;  /* 0x000000323333723e */ /* 0x000fe200048070ff */
[----:B0-----:R-:W-:Y:S01]  /*4d00*/  IMAD R0, R5, UR4, RZ ;  /* 0x0000000405007c24 */ /* 0x001fe2000f8e02ff */
[----:B------:R-:W-:Y:S02]  /*4d10*/  PRMT R61, R62, 0x5410, R59 ;  /* 0x000054103e3d7816 */ /* 0x000fe4000000003b */
[----:B------:R-:W-:Y:S02]  /*4d20*/  PRMT R60, R60, 0x5410, R57 ;  /* 0x000054103c3c7816 */ /* 0x000fe40000000039 */
[----:B------:R-:W-:Y:S02]  /*4d30*/  PRMT R62, R52, 0x5410, R49 ;  /* 0x00005410343e7816 */ /* 0x000fe40000000031 */
[----:B------:R-:W-:Y:S02]  /*4d40*/  PRMT R63, R54, 0x5410, R51 ;  /* 0x00005410363f7816 */ /* 0x000fe40000000033 */
[----:B------:R-:W-:Y:S01]  /*4d50*/  LEA R8, R3, UR5, 0x4 ;  /* 0x0000000503087c11 */ /* 0x000fe2000f8e20ff */
[----:B------:R-:W0:Y:S01]  /*4d60*/  LDCU UR5, c[0x0][0x3b8] ;  /* 0x00007700ff0577ac */ /* 0x000e220008000800 */
[----:B-1----:R-:W-:Y:S01]  /*4d70*/  ISETP.GE.AND P0, PT, R5, UR14, PT ;  /* 0x0000000e05007c0c */ /* 0x002fe2000bf06270 */
[----:B------:R1:W-:Y:S01]  /*4d80*/  STSM.16.M88.4 [R6], R60 ;  /* 0x0000003c06007844 */ /* 0x0003e20000000200 */
[----:B------:R-:W-:Y:S01]  /*4d90*/  BAR.SYNC.DEFER_BLOCKING 0x0 ;  /* 0x0000000000007b1d */ /* 0x000fe20000010000 */
[----:B------:R-:W-:Y:S01]  /*4da0*/  IADD3 R23, P1, PT, R0, UR12, RZ ;  /* 0x0000000c00177c10 */ /* 0x000fe2000ff3e0ff */
[C---:B------:R-:W-:Y:S01]  /*4db0*/  VIADD R5, R2.reuse, 0x1 ;  /* 0x0000000102057836 */ /* 0x040fe20000000000 */
[----:B------:R-:W-:-:S02]  /*4dc0*/  ISETP.LT.AND P5, PT, R2, UR15, !P0 ;  /* 0x0000000f02007c0c */ /* 0x000fc4000c7a1270 */
[----:B------:R-:W-:Y:S02]  /*4dd0*/  LEA.HI.X.SX32 R25, R0, UR13, 0x1, P1 ;  /* 0x0000000d00197c11 */ /* 0x000fe400088f0eff */
[----:B------:R-:W-:Y:S02]  /*4de0*/  ISETP.LT.AND P3, PT, R4, UR15, !P0 ;  /* 0x0000000f04007c0c */ /* 0x000fe4000c761270 */
[----:B------:R-:W-:Y:S01]  /*4df0*/  ISETP.LT.AND P4, PT, R5, UR15, !P0 ;  /* 0x0000000f05007c0c */ /* 0x000fe2000c781270 */
[C---:B0-----:R-:W-:Y:S02]  /*4e00*/  IMAD R3, R2.reuse, UR5, RZ ;  /* 0x0000000502037c24 */ /* 0x041fe4000f8e02ff */
[----:B-1----:R-:W-:Y:S02]  /*4e10*/  VIADD R6, R2, 0x3 ;  /* 0x0000000302067836 */ /* 0x002fe40000000000 */
[C---:B------:R-:W-:Y:S01]  /*4e20*/  VIADD R0, R3.reuse, UR5 ;  /* 0x0000000503007c36 */ /* 0x040fe20008000000 */
[----:B------:R-:W-:-:S02]  /*4e30*/  IADD3 R4, P1, PT, R3, R23, RZ ;  /* 0x0000001703047210 */ /* 0x000fc40007f3e0ff */
[----:B------:R-:W-:Y:S02]  /*4e40*/  ISETP.LT.AND P2, PT, R6, UR15, !P0 ;  /* 0x0000000f06007c0c */ /* 0x000fe4000c741270 */
[----:B------:R-:W-:Y:S01]  /*4e50*/  LEA.HI.X.SX32 R5, R3, R25, 0x1, P1 ;  /* 0x0000001903057211 */ /* 0x000fe200008f0eff */
[C---:B------:R-:W-:Y:S01]  /*4e60*/  VIADD R3, R0.reuse, UR5 ;  /* 0x0000000500037c36 */ /* 0x040fe20008000000 */
[C---:B------:R-:W-:Y:S01]  /*4e70*/  IADD3 R6, P6, PT, R0.reuse, R23, RZ ;  /* 0x0000001700067210 */ /* 0x040fe20007fde0ff */
[----:B------:R-:W0:Y:S01]  /*4e80*/  LDS.128 R8, [R8] ;  /* 0x0000000008087984 */ /* 0x000e220000000c00 */
[----:B------:R-:W-:Y:S02]  /*4e90*/  ISETP.LT.AND P1, PT, R7, UR15, !P0 ;  /* 0x0000000f07007c0c */ /* 0x000fe4000c721270 */
[----:B------:R-:W-:Y:S01]  /*4ea0*/  LEA.HI.X.SX32 R7, R0, R25, 0x1, P6 ;  /* 0x0000001900077211 */ /* 0x000fe200030f0eff */
[----:B------:R-:W-:Y:S01]  /*4eb0*/  VIADD R0, R3, UR5 ;  /* 0x0000000503007c36 */ /* 0x000fe20008000000 */
[----:B0-----:R-:W-:-:S02]  /*4ec0*/  PRMT R17, R8, 0x7770, RZ ;  /* 0x0000777008117816 */ /* 0x001fc400000000ff */
[----:B------:R-:W-:Y:S02]  /*4ed0*/  PRMT R15, R8, 0x7771, RZ ;  /* 0x00007771080f7816 */ /* 0x000fe400000000ff */
[----:B------:R-:W-:Y:S01]  /*4ee0*/  PRMT R21, R9, 0x7770, RZ ;  /* 0x0000777009157816 */ /* 0x000fe200000000ff */
[----:B------:R0:W-:Y:S01]  /*4ef0*/  @P5 STG.E.U8 desc[UR8][R4.64], R17 ;  /* 0x0000001104005986 */ /* 0x0001e2000c101108 */
[----:B------:R-:W-:Y:S02]  /*4f00*/  ISETP.LT.AND P5, PT, R12, UR15, !P0 ;  /* 0x0000000f0c007c0c */ /* 0x000fe4000c7a1270 */
[----:B------:R-:W-:Y:S01]  /*4f10*/  IADD3 R12, P6, PT, R3, R23, RZ ;  /* 0x00000017030c7210 */ /* 0x000fe20007fde0ff */
[----:B------:R1:W-:Y:S01]  /*4f20*/  @P4 STG.E.U8 desc[UR8][R6.64], R15 ;  /* 0x0000000f06004986 */ /* 0x0003e2000c101108 */
[----:B------:R-:W-:Y:S02]  /*4f30*/  ISETP.LT.AND P4, PT, R13, UR15, !P0 ;  /* 0x0000000f0d007c0c */ /* 0x000fe4000c781270 */
[----:B------:R-:W-:Y:S01]  /*4f40*/  LEA.HI.X.SX32 R13, R3, R25, 0x1, P6 ;  /* 0x00000019030d7211 */ /* 0x000fe200030f0eff */
[----:B------:R-:W-:Y:S01]  /*4f50*/  VIADD R3, R0, UR5 ;  /* 0x0000000500037c36 */ /* 0x000fe20008000000 */
[----:B------:R-:W-:-:S02]  /*4f60*/  PRMT R19, R9, 0x7771, RZ ;  /* 0x0000777109137816 */ /* 0x000fc400000000ff */
[----:B0-----:R-:W-:Y:S01]  /*4f70*/  IADD3 R4, P6, PT, R0, R23, RZ ;  /* 0x0000001700047210 */ /* 0x001fe20007fde0ff */
[----:B------:R0:W-:Y:S01]  /*4f80*/  @P3 STG.E.U8 desc[UR8][R12.64], R21 ;  /* 0x000000150c003986 */ /* 0x0001e2000c101108 */
[----:B------:R-:W-:Y:S01]  /*4f90*/  ISETP.LT.AND P3, PT, R14, UR15, !P0 ;  /* 0x0000000f0e007c0c */ /* 0x000fe2000c761270 */
[----:B------:R-:W-:Y:S01]  /*4fa0*/  VIADD R14, R2, 0x8 ;  /* 0x00000008020e7836 */ /* 0x000fe20000000000 */
[----:B------:R-:W-:Y:S01]  /*4fb0*/  LEA.HI.X.SX32 R5, R0, R25, 0x1, P6 ;  /* 0x0000001900057211 */ /* 0x000fe200030f0eff */
[C---:B------:R-:W-:Y:S01]  /*4fc0*/  VIADD R0, R3.reuse, UR5 ;  /* 0x0000000503007c36 */ /* 0x040fe20008000000 */
[C---:B-1----:R-:W-:Y:S02]  /*4fd0*/  IADD3 R6, P6, PT, R3.reuse, R23, RZ ;  /* 0x0000001703067210 */ /* 0x042fe40007fde0ff */
[----:B------:R-:W-:Y:S01]  /*4fe0*/  PRMT R17, R10, 0x7770, RZ ;  /* 0x000077700a117816 */ /* 0x000fe200000000ff */
[----:B------:R1:W-:Y:S01]  /*4ff0*/  @P2 STG.E.U8 desc[UR8][R4.64], R19 ;  /* 0x0000001304002986 */ /* 0x0003e2000c101108 */
[----:B------:R-:W-:Y:S01]  /*5000*/  LEA.HI.X.SX32 R7, R3, R25, 0x1, P6 ;  /* 0x0000001903077211 */ /* 0x000fe200030f0eff */
[----:B------:R-:W-:Y:S01]  /*5010*/  VIADD R3, R2, 0x9 ;  /* 0x0000000902037836 */ /* 0x000fe20000000000 */
[----:B------:R-:W-:Y:S01]  /*5020*/  ISETP.LT.AND P2, PT, R14, UR15, !P0 ;  /* 0x0000000f0e007c0c */ /* 0x000fe2000c741270 */
[----:B0-----:R-:W-:Y:S01]  /*5030*/  VIADD R12, R2, 0xb ;  /* 0x0000000b020c7836 */ /* 0x001fe20000000000 */
[----:B------:R-:W-:Y:S01]  /*5040*/  IADD3 R14, P6, PT, R0, R23, RZ ;  /* 0x00000017000e7210 */ /* 0x000fe20007fde0ff */
[----:B------:R0:W-:Y:S01]  /*5050*/  @P1 STG.E.U8 desc[UR8][R6.64], R17 ;  /* 0x0000001106001986 */ /* 0x0001e2000c101108 */
[----:B------:R-:W-:-:S02]  /*5060*/  PRMT R13, R10, 0x7771, RZ ;  /* 0x000077710a0d7816 */ /* 0x000fc400000000ff */
[C---:B------:R-:W-:Y:S01]  /*5070*/  LEA.HI.X.SX32 R15, R0.reuse, R25, 0x1, P6 ;  /* 0x00000019000f7211 */ /* 0x040fe200030f0eff */
[----:B------:R-:W-:Y:S01]  /*5080*/  VIADD R0, R0, UR5 ;  /* 0x0000000500007c36 */ /* 0x000fe20008000000 */
[----:B------:R-:W-:Y:S01]  /*5090*/  ISETP.LT.AND P1, PT, R3, UR15, !P0 ;  /* 0x0000000f03007c0c */ /* 0x000fe2000c721270 */
[----:B-1----:R-:W-:Y:S01]  /*50a0*/  VIADD R5, R2, 0xa ;  /* 0x0000000a02057836 */ /* 0x002fe20000000000 */
[----:B------:R-:W-:Y:S01]  /*50b0*/  PRMT R21, R11, 0x7770, RZ ;  /* 0x000077700b157816 */ /* 0x000fe200000000ff */
[C---:B------:R-:W-:Y:S01]  /*50c0*/  VIADD R3, R0.reuse, UR5 ;  /* 0x0000000500037c36 */ /* 0x040fe20008000000 */
[C---:B------:R-:W-:Y:S01]  /*50d0*/  IADD3 R4, P6, PT, R0.reuse, R23, RZ ;  /* 0x0000001700047210 */ /* 0x040fe20007fde0ff */
[----:B------:R1:W-:Y:S01]  /*50e0*/  @P5 STG.E.U8 desc[UR8][R14.64], R13 ;  /* 0x0000000d0e005986 */ /* 0x0003e2000c101108 */
[----:B------:R-:W-:Y:S02]  /*50f0*/  ISETP.LT.AND P5, PT, R5, UR15, !P0 ;  /* 0x0000000f05007c0c */ /* 0x000fe4000c7a1270 */
[----:B------:R-:W-:Y:S01]  /*5100*/  LEA.HI.X.SX32 R5, R0, R25, 0x1, P6 ;  /* 0x0000001900057211 */ /* 0x000fe200030f0eff */
[C---:B------:R-:W-:Y:S01]  /*5110*/  VIADD R0, R3.reuse, UR5 ;  /* 0x0000000503007c36 */ /* 0x040fe20008000000 */
[----:B0-----:R-:W-:-:S02]  /*5120*/  IADD3 R6, P6, PT, R3, R23, RZ ;  /* 0x0000001703067210 */ /* 0x001fc40007fde0ff */
[----:B------:R-:W-:Y:S01]  /*5130*/  PRMT R19, R11, 0x7771, RZ ;  /* 0x000077710b137816 */ /* 0x000fe200000000ff */
[----:B------:R0:W-:Y:S01]  /*5140*/  @P4 STG.E.U8 desc[UR8][R4.64], R21 ;  /* 0x0000001504004986 */ /* 0x0001e2000c101108 */
[----:B------:R-:W-:Y:S01]  /*5150*/  LEA.HI.X.SX32 R7, R3, R25, 0x1, P6 ;  /* 0x0000001903077211 */ /* 0x000fe200030f0eff */
[----:B------:R-:W-:Y:S01]  /*5160*/  VIADD R3, R0, UR5 ;  /* 0x0000000500037c36 */ /* 0x000fe20008000000 */
[----:B------:R-:W-:Y:S01]  /*5170*/  ISETP.LT.AND P4, PT, R12, UR15, !P0 ;  /* 0x0000000f0c007c0c */ /* 0x000fe2000c781270 */
[----:B-1----:R-:W-:Y:S01]  /*5180*/  VIADD R14, R2, 0xc ;  /* 0x0000000c020e7836 */ /* 0x002fe20000000000 */
[----:B------:R-:W-:Y:S01]  /*5190*/  IADD3 R12, P6, PT, R0, R23, RZ ;  /* 0x00000017000c7210 */ /* 0x000fe20007fde0ff */
[----:B------:R1:W-:Y:S01]  /*51a0*/  @P3 STG.E.U8 desc[UR8][R6.64], R19 ;  /* 0x0000001306003986 */ /* 0x0003e2000c101108 */
[----:B------:R-:W-:Y:S02]  /*51b0*/  PRMT R17, R8, 0x7772, RZ ;  /* 0x0000777208117816 */ /* 0x000fe400000000ff */
[----:B------:R-:W-:Y:S01]  /*51c0*/  LEA.HI.X.SX32 R13, R0, R25, 0x1, P6 ;  /* 0x00000019000d7211 */ /* 0x000fe200030f0eff */
[C---:B------:R-:W-:Y:S01]  /*51d0*/  VIADD R0, R3.reuse, UR5 ;  /* 0x0000000503007c36 */ /* 0x040fe20008000000 */
[----:B------:R-:W-:Y:S01]  /*51e0*/  ISETP.LT.AND P3, PT, R14, UR15, !P0 ;  /* 0x0000000f0e007c0c */ /* 0x000fe2000c761270 */
[----:B0-----:R-:W-:Y:S01]  /*51f0*/  VIADD R4, R2, 0xd ;  /* 0x0000000d02047836 */ /* 0x001fe20000000000 */
[----:B------:R-:W-:Y:S01]  /*5200*/  IADD3 R14, P6, PT, R3, R23, RZ ;  /* 0x00000017030e7210 */ /* 0x000fe20007fde0ff */
[----:B------:R0:W-:Y:S01]  /*5210*/  @P2 STG.E.U8 desc[UR8][R12.64], R17 ;  /* 0x000000110c002986 */ /* 0x0001e2000c101108 */
[----:B------:R-:W-:-:S02]  /*5220*/  PRMT R21, R10, 0x7772, RZ ;  /* 0x000077720a157816 */ /* 0x000fc400000000ff */
[----:B------:R-:W-:Y:S01]  /*5230*/  LEA.HI.X.SX32 R15, R3, R25, 0x1, P6 ;  /* 0x00000019030f7211 */ /* 0x000fe200030f0eff */
[----:B------:R-:W-:Y:S01]  /*5240*/  VIADD R3, R0, UR5 ;  /* 0x0000000500037c36 */ /* 0x000fe20008000000 */
[----:B------:R-:W-:Y:S02]  /*5250*/  ISETP.LT.AND P2, PT, R4, UR15, !P0 ;  /* 0x0000000f04007c0c */ /* 0x000fe4000c741270 */
[----:B-1----:R-:W-:Y:S01]  /*5260*/  PRMT R19, R8, 0x7773, RZ ;  /* 0x0000777308137816 */ /* 0x002fe200000000ff */
[----:B------:R-:W-:Y:S01]  /*5270*/  VIADD R8, R3, UR5 ;  /* 0x0000000503087c36 */ /* 0x000fe20008000000 */
[----:B------:R-:W-:-:S03]  /*5280*/  IADD3 R4, P6, PT, R0, R23, RZ ;  /* 0x0000001700047210 */ /* 0x000fc60007fde0ff */
[----:B------:R1:W-:Y:S01]  /*5290*/  @P1 STG.E.U8 desc[UR8][R14.64], R19 ;  /* 0x000000130e001986 */ /* 0x0003e2000c101108 */
[----:B------:R-:W-:Y:S01]  /*52a0*/  LEA.HI.X.SX32 R5, R0, R25, 0x1, P6 ;  /* 0x0000001900057211 */ /* 0x000fe200030f0eff */
[C---:B------:R-:W-:Y:S01]  /*52b0*/  VIADD R0, R8.reuse, UR5 ;  /* 0x0000000508007c36 */ /* 0x040fe20008000000 */
[CC--:B------:R-:W-:Y:S02]  /*52c0*/  IADD3 R6, P1, PT, R3.reuse, R23.reuse, RZ ;  /* 0x0000001703067210 */ /* 0x0c0fe40007f3e0ff */
[----:B0-----:R-:W-:Y:S01]  /*52d0*/  IADD3 R12, P6, PT, R8, R23, RZ ;  /* 0x00000017080c7210 */ /* 0x001fe20007fde0ff */
[----:B------:R-:W-:Y:S01]  /*52e0*/  VIADD R18, R0, UR5 ;  /* 0x0000000500127c36 */ /* 0x000fe20008000000 */
[-C--:B------:R-:W-:Y:S02]  /*52f0*/  LEA.HI.X.SX32 R7, R3, R25.reuse, 0x1, P1 ;  /* 0x0000001903077211 */ /* 0x080fe400008f0eff */
[----:B------:R-:W-:Y:S01]  /*5300*/  LEA.HI.X.SX32 R13, R8, R25, 0x1, P6 ;  /* 0x00000019080d7211 */ /* 0x000fe200030f0eff */
[----:B------:R-:W-:Y:S01]  /*5310*/  VIADD R3, R18, UR5 ;  /* 0x0000000512037c36 */ /* 0x000fe20008000000 */
[-C--:B------:R-:W-:Y:S01]  /*5320*/  IADD3 R16, P6, PT, R0, R23.reuse, RZ ;  /* 0x0000001700107210 */ /* 0x080fe20007fde0ff */
[----:B------:R-:W-:Y:S01]  /*5330*/  VIADD R8, R2, 0xf ;  /* 0x0000000f02087836 */ /* 0x000fe20000000000 */
[----:B-1----:R-:W-:-:S02]  /*5340*/  IADD3 R14, P1, PT, R18, R23, RZ ;  /* 0x00000017120e7210 */ /* 0x002fc40007f3e0ff */
[----:B------:R-:W-:Y:S02]  /*5350*/  LEA.HI.X.SX32 R17, R0, R25, 0x1, P6 ;  /* 0x0000001900117211 */ /* 0x000fe400030f0eff */
[C---:B------:R-:W-:Y:S02]  /*5360*/  IADD3 R2, P6, PT, R3.reuse, R23, RZ ;  /* 0x0000001703027210 */ /* 0x040fe40007fde0ff */
[-C--:B------:R-:W-:Y:S02]  /*5370*/  LEA.HI.X.SX32 R15, R18, R25.reuse, 0x1, P1 ;  /* 0x00000019120f7211 */ /* 0x080fe400008f0eff */
[----:B------:R-:W-:Y:S02]  /*5380*/  ISETP.LT.AND P1, PT, R20, UR15, !P0 ;  /* 0x0000000f14007c0c */ /* 0x000fe4000c721270 */
[----:B------:R-:W-:Y:S02]  /*5390*/  ISETP.LT.AND P0, PT, R8, UR15, !P0 ;  /* 0x0000000f08007c0c */ /* 0x000fe4000c701270 */
[----:B------:R-:W-:-:S02]  /*53a0*/  LEA.HI.X.SX32 R3, R3, R25, 0x1, P6 ;  /* 0x0000001903037211 */ /* 0x000fc400030f0eff */
[C---:B------:R-:W-:Y:S02]  /*53b0*/  PRMT R25, R9.reuse, 0x7772, RZ ;  /* 0x0000777209197816 */ /* 0x040fe400000000ff */
[----:B------:R-:W-:Y:S02]  /*53c0*/  PRMT R23, R9, 0x7773, RZ ;  /* 0x0000777309177816 */ /* 0x000fe400000000ff */
[----:B------:R-:W-:Y:S01]  /*53d0*/  PRMT R19, R10, 0x7773, RZ ;  /* 0x000077730a137816 */ /* 0x000fe200000000ff */
[----:B------:R0:W-:Y:S01]  /*53e0*/  @P5 STG.E.U8 desc[UR8][R4.64], R25 ;  /* 0x0000001904005986 */ /* 0x0001e2000c101108 */
[C---:B------:R-:W-:Y:S02]  /*53f0*/  PRMT R9, R11.reuse, 0x7773, RZ ;  /* 0x000077730b097816 */ /* 0x040fe400000000ff */
[----:B------:R-:W-:Y:S01]  /*5400*/  PRMT R11, R11, 0x7772, RZ ;  /* 0x000077720b0b7816 */ /* 0x000fe200000000ff */
[----:B------:R0:W-:Y:S04]  /*5410*/  @P4 STG.E.U8 desc[UR8][R6.64], R23 ;  /* 0x0000001706004986 */ /* 0x0001e8000c101108 */
[----:B------:R0:W-:Y:S04]  /*5420*/  @P3 STG.E.U8 desc[UR8][R12.64], R21 ;  /* 0x000000150c003986 */ /* 0x0001e8000c101108 */
[----:B------:R0:W-:Y:S04]  /*5430*/  @P2 STG.E.U8 desc[UR8][R16.64], R19 ;  /* 0x0000001310002986 */ /* 0x0001e8000c101108 */
[----:B------:R0:W-:Y:S01]  /*5440*/  @P1 STG.E.U8 desc[UR8][R14.64], R11 ;  /* 0x0000000b0e001986 */ /* 0x0001e2000c101108 */
[----:B------:R-:W-:Y:S05]  /*5450*/  @!P0 EXIT ;  /* 0x000000000000894d */ /* 0x000fea0003800000 */
[----:B------:R-:W-:Y:S01]  /*5460*/  STG.E.U8 desc[UR8][R2.64], R9 ;  /* 0x0000000902007986 */ /* 0x000fe2000c101108 */
[----:B------:R-:W-:Y:S05]  /*5470*/  EXIT ;  /* 0x000000000000794d */ /* 0x000fea0003800000 */
.L_x_3:
[----:B------:R-:W-:-:S00]  /*5480*/  BRA `(.L_x_3) ;  /* 0xfffffffc00fc7947 */ /* 0x000fc0000383ffff */
[----:B------:R-:W-:-:S00]  /*5490*/  NOP ;  /* 0x0000000000007918 */ /* 0x000fc00000000000 */
        /* <DEDUP_REMOVED lines=14> */
.L_x_4:


//--------------------- .nv.shared.matmul_kernel  --------------------------
	.section	.nv.shared.matmul_kernel,"aw",@nobits
	.sectionflags	@""
	.align	16
	.zero		1024


//--------------------- .nv.shared.reserved.0     --------------------------
	.section	.nv.shared.reserved.0,"aw",@nobits
	.weak		__nv_reservedSMEM_offset_0_alias
	.size		__nv_reservedSMEM_offset_0_alias, 0, 64
	.other		__nv_reservedSMEM_offset_0_alias,@"STO_CUDA_RESERVED_SHARED STV_DEFAULT"
__nv_reservedSMEM_offset_0_alias:
	.zero		0
	.zero		64


//--------------------- .nv.constant0.matmul_kernel --------------------------
	.section	.nv.constant0.matmul_kernel,"a",@progbits
	.sectionflags	@""
	.align	4
.nv.constant0.matmul_kernel:
	.zero		976


//--------------------- SYMBOLS --------------------------

	.type		.nv.reservedSmem.offset0,@object
	.size		.nv.reservedSmem.offset0,0x4
	.type		.nv.reservedSmem.cap,@object
	.size		.nv.reservedSmem.cap,0x4
